//
// Generated by NVIDIA NVVM Compiler
//
// Compiler Build ID: CL-36424714
// Cuda compilation tools, release 13.0, V13.0.88
// Based on NVVM 20.0.0
//

.version 9.0
.target sm_100
.address_size 64

	// .globl	_Z11score_boardP5boardP11score_tally

.visible .entry _Z11score_boardP5boardP11score_tally(
	.param .u64 .ptr .align 1 _Z11score_boardP5boardP11score_tally_param_0,
	.param .u64 .ptr .align 1 _Z11score_boardP5boardP11score_tally_param_1
)
{
	.reg .pred 	%p<2566>;
	.reg .b16 	%rs<101>;
	.reg .b32 	%r<2012>;
	.reg .b64 	%rd<280>;

	ld.param.u64 	%rd211, [_Z11score_boardP5boardP11score_tally_param_0];
	cvta.to.global.u64 	%rd1, %rd211;
	mov.u32 	%r1, %tid.x;
	mov.u32 	%r2, %ctaid.x;
	mad.lo.s32 	%r3, %r2, 343, %r1;
	setp.gt.u32 	%p14, %r2, 6;
	@%p14 bra 	$L__BB0_730;
	mul.wide.u32 	%rd213, %r3, 168;
	add.s64 	%rd6, %rd1, %rd213;
	mul.wide.u32 	%rd214, %r2, 4;
	add.s64 	%rd7, %rd6, %rd214;
	add.s64 	%rd260, %rd7, 140;
	ld.global.u32 	%r939, [%rd7+140];
	setp.ne.s32 	%p15, %r939, 0;
	@%p15 bra 	$L__BB0_2;
	bra.uni 	$L__BB0_7;
$L__BB0_2:
	add.s64 	%rd260, %rd7, 112;
	ld.global.u32 	%r940, [%rd7+112];
	setp.eq.s32 	%p16, %r940, 0;
	@%p16 bra 	$L__BB0_7;
	add.s64 	%rd260, %rd7, 84;
	ld.global.u32 	%r941, [%rd7+84];
	setp.eq.s32 	%p17, %r941, 0;
	@%p17 bra 	$L__BB0_7;
	add.s64 	%rd260, %rd7, 56;
	ld.global.u32 	%r942, [%rd7+56];
	setp.eq.s32 	%p18, %r942, 0;
	@%p18 bra 	$L__BB0_7;
	add.s64 	%rd260, %rd7, 28;
	ld.global.u32 	%r943, [%rd7+28];
	setp.eq.s32 	%p19, %r943, 0;
	@%p19 bra 	$L__BB0_7;
	ld.global.u32 	%r944, [%rd7];
	setp.eq.s32 	%p20, %r944, 0;
	mov.u64 	%rd260, %rd7;
	@%p20 bra 	$L__BB0_7;
	bra.uni 	$L__BB0_730;
$L__BB0_7:
	mov.b32 	%r946, 2;
	st.global.u32 	[%rd260], %r946;
	ld.global.u32 	%r1789, [%rd6];
	ld.global.u32 	%r5, [%rd6+28];
	ld.global.u32 	%r6, [%rd6+56];
	ld.global.u32 	%r1788, [%rd6+84];
	setp.ne.s32 	%p21, %r1788, %r6;
	setp.eq.s32 	%p22, %r6, 0;
	mov.b32 	%r1629, 1;
	or.pred  	%p23, %p22, %p21;
	mov.u32 	%r1630, %r1788;
	@%p23 bra 	$L__BB0_9;
	setp.ne.s32 	%p24, %r1789, 0;
	setp.eq.s32 	%p25, %r5, %r1789;
	and.pred  	%p26, %p24, %p25;
	setp.ne.s32 	%p27, %r5, 0;
	setp.eq.s32 	%p28, %r6, %r5;
	and.pred  	%p29, %p27, %p28;
	selp.b32 	%r947, 4, 3, %p26;
	selp.b32 	%r1629, %r947, 2, %p29;
	and.pred  	%p30, %p29, %p26;
	mov.u32 	%r1630, %r6;
	mov.u32 	%r1681, %r1789;
	@%p30 bra 	$L__BB0_111;
$L__BB0_9:
	ld.global.u32 	%r11, [%rd6+112];
	setp.ne.s32 	%p31, %r11, %r1630;
	setp.eq.s32 	%p32, %r1630, 0;
	mov.b32 	%r1631, 1;
	or.pred  	%p33, %p32, %p31;
	mov.u32 	%r1681, %r11;
	@%p33 bra 	$L__BB0_11;
	add.s32 	%r1631, %r1629, 1;
	setp.eq.s32 	%p34, %r1631, 4;
	mov.u32 	%r1681, %r1630;
	@%p34 bra 	$L__BB0_111;
$L__BB0_11:
	ld.global.u32 	%r15, [%rd6+140];
	setp.eq.s32 	%p35, %r15, %r1681;
	setp.ne.s32 	%p36, %r1681, 0;
	setp.eq.s32 	%p37, %r1631, 3;
	and.pred  	%p38, %p35, %p37;
	and.pred  	%p39, %p38, %p36;
	@%p39 bra 	$L__BB0_111;
	ld.global.u32 	%r16, [%rd6+4];
	ld.global.u32 	%r17, [%rd6+32];
	ld.global.u32 	%r18, [%rd6+60];
	ld.global.u32 	%r19, [%rd6+88];
	setp.ne.s32 	%p40, %r19, %r18;
	setp.eq.s32 	%p41, %r18, 0;
	mov.b32 	%r1633, 1;
	or.pred  	%p42, %p41, %p40;
	mov.u32 	%r1634, %r19;
	@%p42 bra 	$L__BB0_14;
	setp.ne.s32 	%p43, %r16, 0;
	setp.eq.s32 	%p44, %r17, %r16;
	and.pred  	%p45, %p43, %p44;
	setp.ne.s32 	%p46, %r17, 0;
	setp.eq.s32 	%p47, %r18, %r17;
	and.pred  	%p48, %p46, %p47;
	selp.b32 	%r950, 4, 3, %p45;
	selp.b32 	%r1633, %r950, 2, %p48;
	and.pred  	%p49, %p48, %p45;
	mov.u32 	%r1634, %r18;
	mov.u32 	%r1681, %r16;
	@%p49 bra 	$L__BB0_111;
$L__BB0_14:
	ld.global.u32 	%r23, [%rd6+116];
	setp.ne.s32 	%p50, %r23, %r1634;
	setp.eq.s32 	%p51, %r1634, 0;
	mov.b32 	%r1635, 1;
	or.pred  	%p52, %p51, %p50;
	mov.u32 	%r1681, %r23;
	@%p52 bra 	$L__BB0_16;
	add.s32 	%r1635, %r1633, 1;
	setp.eq.s32 	%p53, %r1635, 4;
	mov.u32 	%r1681, %r1634;
	@%p53 bra 	$L__BB0_111;
$L__BB0_16:
	ld.global.u32 	%r27, [%rd6+144];
	setp.eq.s32 	%p54, %r27, %r1681;
	setp.ne.s32 	%p55, %r1681, 0;
	setp.eq.s32 	%p56, %r1635, 3;
	and.pred  	%p57, %p54, %p56;
	and.pred  	%p58, %p57, %p55;
	@%p58 bra 	$L__BB0_111;
	ld.global.u32 	%r28, [%rd6+8];
	ld.global.u32 	%r29, [%rd6+36];
	ld.global.u32 	%r30, [%rd6+64];
	ld.global.u32 	%r31, [%rd6+92];
	setp.ne.s32 	%p59, %r31, %r30;
	setp.eq.s32 	%p60, %r30, 0;
	mov.b32 	%r1637, 1;
	or.pred  	%p61, %p60, %p59;
	mov.u32 	%r1638, %r31;
	@%p61 bra 	$L__BB0_19;
	setp.ne.s32 	%p62, %r28, 0;
	setp.eq.s32 	%p63, %r29, %r28;
	and.pred  	%p64, %p62, %p63;
	setp.ne.s32 	%p65, %r29, 0;
	setp.eq.s32 	%p66, %r30, %r29;
	and.pred  	%p67, %p65, %p66;
	selp.b32 	%r953, 4, 3, %p64;
	selp.b32 	%r1637, %r953, 2, %p67;
	and.pred  	%p68, %p67, %p64;
	mov.u32 	%r1638, %r30;
	mov.u32 	%r1681, %r28;
	@%p68 bra 	$L__BB0_111;
$L__BB0_19:
	ld.global.u32 	%r35, [%rd6+120];
	setp.ne.s32 	%p69, %r35, %r1638;
	setp.eq.s32 	%p70, %r1638, 0;
	mov.b32 	%r1639, 1;
	or.pred  	%p71, %p70, %p69;
	mov.u32 	%r1681, %r35;
	@%p71 bra 	$L__BB0_21;
	add.s32 	%r1639, %r1637, 1;
	setp.eq.s32 	%p72, %r1639, 4;
	mov.u32 	%r1681, %r1638;
	@%p72 bra 	$L__BB0_111;
$L__BB0_21:
	ld.global.u32 	%r39, [%rd6+148];
	setp.eq.s32 	%p73, %r39, %r1681;
	setp.ne.s32 	%p74, %r1681, 0;
	setp.eq.s32 	%p75, %r1639, 3;
	and.pred  	%p76, %p73, %p75;
	and.pred  	%p77, %p76, %p74;
	@%p77 bra 	$L__BB0_111;
	add.s64 	%rd263, %rd6, 12;
	ld.global.u32 	%r40, [%rd6+12];
	add.s64 	%rd11, %rd6, 40;
	ld.global.u32 	%r41, [%rd6+40];
	add.s64 	%rd12, %rd6, 68;
	ld.global.u32 	%r42, [%rd6+68];
	add.s64 	%rd13, %rd6, 96;
	ld.global.u32 	%r43, [%rd6+96];
	setp.ne.s32 	%p78, %r43, %r42;
	setp.eq.s32 	%p79, %r42, 0;
	mov.b32 	%r1641, 1;
	or.pred  	%p80, %p79, %p78;
	mov.u32 	%r1642, %r43;
	@%p80 bra 	$L__BB0_24;
	setp.ne.s32 	%p81, %r40, 0;
	setp.eq.s32 	%p82, %r41, %r40;
	and.pred  	%p83, %p81, %p82;
	setp.ne.s32 	%p84, %r41, 0;
	setp.eq.s32 	%p85, %r42, %r41;
	and.pred  	%p86, %p84, %p85;
	selp.b32 	%r956, 4, 3, %p83;
	selp.b32 	%r1641, %r956, 2, %p86;
	and.pred  	%p87, %p86, %p83;
	mov.u32 	%r1642, %r42;
	mov.u32 	%r1681, %r40;
	@%p87 bra 	$L__BB0_111;
$L__BB0_24:
	ld.global.u32 	%r47, [%rd6+124];
	setp.ne.s32 	%p88, %r47, %r1642;
	setp.eq.s32 	%p89, %r1642, 0;
	mov.b32 	%r1643, 1;
	or.pred  	%p90, %p89, %p88;
	mov.u32 	%r1681, %r47;
	@%p90 bra 	$L__BB0_26;
	add.s32 	%r1643, %r1641, 1;
	setp.eq.s32 	%p91, %r1643, 4;
	mov.u32 	%r1681, %r1642;
	@%p91 bra 	$L__BB0_111;
$L__BB0_26:
	ld.global.u32 	%r51, [%rd6+152];
	setp.eq.s32 	%p92, %r51, %r1681;
	setp.ne.s32 	%p93, %r1681, 0;
	setp.eq.s32 	%p94, %r1643, 3;
	and.pred  	%p95, %p92, %p94;
	and.pred  	%p96, %p95, %p93;
	@%p96 bra 	$L__BB0_111;
	add.s64 	%rd14, %rd6, 16;
	ld.global.u32 	%r52, [%rd6+16];
	add.s64 	%rd15, %rd6, 44;
	ld.global.u32 	%r53, [%rd6+44];
	add.s64 	%rd16, %rd6, 72;
	ld.global.u32 	%r54, [%rd6+72];
	ld.global.u32 	%r55, [%rd6+100];
	setp.ne.s32 	%p97, %r55, %r54;
	setp.eq.s32 	%p98, %r54, 0;
	mov.b32 	%r1645, 1;
	or.pred  	%p99, %p98, %p97;
	mov.u32 	%r1646, %r55;
	@%p99 bra 	$L__BB0_29;
	setp.ne.s32 	%p100, %r52, 0;
	setp.eq.s32 	%p101, %r53, %r52;
	and.pred  	%p102, %p100, %p101;
	setp.ne.s32 	%p103, %r53, 0;
	setp.eq.s32 	%p104, %r54, %r53;
	and.pred  	%p105, %p103, %p104;
	selp.b32 	%r959, 4, 3, %p102;
	selp.b32 	%r1645, %r959, 2, %p105;
	and.pred  	%p106, %p105, %p102;
	mov.u32 	%r1646, %r54;
	mov.u32 	%r1681, %r52;
	@%p106 bra 	$L__BB0_111;
$L__BB0_29:
	ld.global.u32 	%r59, [%rd6+128];
	setp.ne.s32 	%p107, %r59, %r1646;
	setp.eq.s32 	%p108, %r1646, 0;
	mov.b32 	%r1647, 1;
	or.pred  	%p109, %p108, %p107;
	mov.u32 	%r1681, %r59;
	@%p109 bra 	$L__BB0_31;
	add.s32 	%r1647, %r1645, 1;
	setp.eq.s32 	%p110, %r1647, 4;
	mov.u32 	%r1681, %r1646;
	@%p110 bra 	$L__BB0_111;
$L__BB0_31:
	ld.global.u32 	%r63, [%rd6+156];
	setp.eq.s32 	%p111, %r63, %r1681;
	setp.ne.s32 	%p112, %r1681, 0;
	setp.eq.s32 	%p113, %r1647, 3;
	and.pred  	%p114, %p111, %p113;
	and.pred  	%p115, %p114, %p112;
	@%p115 bra 	$L__BB0_111;
	add.s64 	%rd17, %rd6, 20;
	ld.global.u32 	%r64, [%rd6+20];
	add.s64 	%rd18, %rd6, 48;
	ld.global.u32 	%r65, [%rd6+48];
	add.s64 	%rd19, %rd6, 76;
	ld.global.u32 	%r66, [%rd6+76];
	ld.global.u32 	%r67, [%rd6+104];
	setp.ne.s32 	%p116, %r67, %r66;
	setp.eq.s32 	%p117, %r66, 0;
	mov.b32 	%r1649, 1;
	or.pred  	%p118, %p117, %p116;
	mov.u32 	%r1650, %r67;
	@%p118 bra 	$L__BB0_34;
	setp.ne.s32 	%p119, %r64, 0;
	setp.eq.s32 	%p120, %r65, %r64;
	and.pred  	%p121, %p119, %p120;
	setp.ne.s32 	%p122, %r65, 0;
	setp.eq.s32 	%p123, %r66, %r65;
	and.pred  	%p124, %p122, %p123;
	selp.b32 	%r962, 4, 3, %p121;
	selp.b32 	%r1649, %r962, 2, %p124;
	and.pred  	%p125, %p124, %p121;
	mov.u32 	%r1650, %r66;
	mov.u32 	%r1681, %r64;
	@%p125 bra 	$L__BB0_111;
$L__BB0_34:
	ld.global.u32 	%r71, [%rd6+132];
	setp.ne.s32 	%p126, %r71, %r1650;
	setp.eq.s32 	%p127, %r1650, 0;
	mov.b32 	%r1651, 1;
	or.pred  	%p128, %p127, %p126;
	mov.u32 	%r1681, %r71;
	@%p128 bra 	$L__BB0_36;
	add.s32 	%r1651, %r1649, 1;
	setp.eq.s32 	%p129, %r1651, 4;
	mov.u32 	%r1681, %r1650;
	@%p129 bra 	$L__BB0_111;
$L__BB0_36:
	ld.global.u32 	%r75, [%rd6+160];
	setp.eq.s32 	%p130, %r75, %r1681;
	setp.ne.s32 	%p131, %r1681, 0;
	setp.eq.s32 	%p132, %r1651, 3;
	and.pred  	%p133, %p130, %p132;
	and.pred  	%p134, %p133, %p131;
	@%p134 bra 	$L__BB0_111;
	add.s64 	%rd20, %rd6, 24;
	ld.global.u32 	%r76, [%rd6+24];
	add.s64 	%rd21, %rd6, 52;
	ld.global.u32 	%r77, [%rd6+52];
	add.s64 	%rd22, %rd6, 80;
	ld.global.u32 	%r78, [%rd6+80];
	add.s64 	%rd23, %rd6, 108;
	ld.global.u32 	%r79, [%rd6+108];
	setp.ne.s32 	%p135, %r79, %r78;
	setp.eq.s32 	%p136, %r78, 0;
	mov.b32 	%r1653, 1;
	or.pred  	%p137, %p136, %p135;
	mov.u32 	%r1654, %r79;
	@%p137 bra 	$L__BB0_39;
	setp.ne.s32 	%p138, %r76, 0;
	setp.eq.s32 	%p139, %r77, %r76;
	and.pred  	%p140, %p138, %p139;
	setp.ne.s32 	%p141, %r77, 0;
	setp.eq.s32 	%p142, %r78, %r77;
	and.pred  	%p143, %p141, %p142;
	selp.b32 	%r965, 4, 3, %p140;
	selp.b32 	%r1653, %r965, 2, %p143;
	and.pred  	%p144, %p143, %p140;
	mov.u32 	%r1654, %r78;
	mov.u32 	%r1681, %r76;
	@%p144 bra 	$L__BB0_111;
$L__BB0_39:
	ld.global.u32 	%r83, [%rd6+136];
	setp.ne.s32 	%p145, %r83, %r1654;
	setp.eq.s32 	%p146, %r1654, 0;
	mov.b32 	%r1655, 1;
	or.pred  	%p147, %p146, %p145;
	mov.u32 	%r1681, %r83;
	@%p147 bra 	$L__BB0_41;
	add.s32 	%r1655, %r1653, 1;
	setp.eq.s32 	%p148, %r1655, 4;
	mov.u32 	%r1681, %r1654;
	@%p148 bra 	$L__BB0_111;
$L__BB0_41:
	ld.global.u32 	%r87, [%rd6+164];
	setp.eq.s32 	%p149, %r87, %r1681;
	setp.ne.s32 	%p150, %r1681, 0;
	setp.eq.s32 	%p151, %r1655, 3;
	and.pred  	%p152, %p149, %p151;
	and.pred  	%p153, %p152, %p150;
	@%p153 bra 	$L__BB0_111;
	setp.eq.s32 	%p154, %r28, 0;
	setp.ne.s32 	%p155, %r40, %r28;
	mov.b32 	%r1657, 1;
	or.pred  	%p156, %p154, %p155;
	@%p156 bra 	$L__BB0_44;
	setp.eq.s32 	%p157, %r16, %r1789;
	setp.ne.s32 	%p158, %r1789, 0;
	and.pred  	%p159, %p158, %p157;
	setp.eq.s32 	%p160, %r28, %r16;
	setp.ne.s32 	%p161, %r16, 0;
	and.pred  	%p162, %p161, %p160;
	selp.b32 	%r968, 4, 3, %p159;
	selp.b32 	%r1657, %r968, 2, %p162;
	and.pred  	%p163, %p162, %p159;
	mov.u64 	%rd261, %rd263;
	@%p163 bra 	$L__BB0_110;
$L__BB0_44:
	setp.eq.s32 	%p164, %r40, 0;
	setp.ne.s32 	%p165, %r52, %r40;
	mov.b32 	%r1658, 1;
	or.pred  	%p166, %p164, %p165;
	mov.u32 	%r1659, %r52;
	@%p166 bra 	$L__BB0_46;
	add.s32 	%r1658, %r1657, 1;
	setp.eq.s32 	%p167, %r1658, 4;
	mov.u64 	%rd261, %rd14;
	mov.u32 	%r1659, %r40;
	@%p167 bra 	$L__BB0_110;
$L__BB0_46:
	setp.ne.s32 	%p168, %r64, %r1659;
	setp.eq.s32 	%p169, %r1659, 0;
	mov.b32 	%r1660, 1;
	or.pred  	%p170, %p169, %p168;
	@%p170 bra 	$L__BB0_48;
	add.s32 	%r1660, %r1658, 1;
	setp.eq.s32 	%p171, %r1660, 4;
	mov.u64 	%rd261, %rd17;
	@%p171 bra 	$L__BB0_110;
$L__BB0_48:
	setp.ne.s32 	%p172, %r64, 0;
	setp.eq.s32 	%p173, %r76, %r64;
	setp.eq.s32 	%p174, %r1660, 3;
	and.pred  	%p175, %p173, %p174;
	and.pred  	%p176, %p175, %p172;
	mov.u64 	%rd261, %rd20;
	@%p176 bra 	$L__BB0_110;
	setp.eq.s32 	%p177, %r29, 0;
	setp.ne.s32 	%p178, %r41, %r29;
	mov.b32 	%r1661, 1;
	or.pred  	%p179, %p177, %p178;
	@%p179 bra 	$L__BB0_51;
	setp.eq.s32 	%p180, %r17, %r5;
	setp.ne.s32 	%p181, %r5, 0;
	and.pred  	%p182, %p181, %p180;
	setp.eq.s32 	%p183, %r29, %r17;
	setp.ne.s32 	%p184, %r17, 0;
	and.pred  	%p185, %p184, %p183;
	selp.b32 	%r972, 4, 3, %p182;
	selp.b32 	%r1661, %r972, 2, %p185;
	and.pred  	%p186, %p185, %p182;
	mov.u64 	%rd261, %rd11;
	@%p186 bra 	$L__BB0_110;
$L__BB0_51:
	setp.eq.s32 	%p187, %r41, 0;
	setp.ne.s32 	%p188, %r53, %r41;
	mov.b32 	%r1662, 1;
	or.pred  	%p189, %p187, %p188;
	mov.u32 	%r1663, %r53;
	@%p189 bra 	$L__BB0_53;
	add.s32 	%r1662, %r1661, 1;
	setp.eq.s32 	%p190, %r1662, 4;
	mov.u64 	%rd261, %rd15;
	mov.u32 	%r1663, %r41;
	@%p190 bra 	$L__BB0_110;
$L__BB0_53:
	setp.ne.s32 	%p191, %r65, %r1663;
	setp.eq.s32 	%p192, %r1663, 0;
	mov.b32 	%r1664, 1;
	or.pred  	%p193, %p192, %p191;
	@%p193 bra 	$L__BB0_55;
	add.s32 	%r1664, %r1662, 1;
	setp.eq.s32 	%p194, %r1664, 4;
	mov.u64 	%rd261, %rd18;
	@%p194 bra 	$L__BB0_110;
$L__BB0_55:
	setp.ne.s32 	%p195, %r65, 0;
	setp.eq.s32 	%p196, %r77, %r65;
	setp.eq.s32 	%p197, %r1664, 3;
	and.pred  	%p198, %p196, %p197;
	and.pred  	%p199, %p198, %p195;
	mov.u64 	%rd261, %rd21;
	@%p199 bra 	$L__BB0_110;
	setp.eq.s32 	%p200, %r30, 0;
	setp.ne.s32 	%p201, %r42, %r30;
	mov.b32 	%r1665, 1;
	or.pred  	%p202, %p200, %p201;
	@%p202 bra 	$L__BB0_58;
	setp.eq.s32 	%p203, %r18, %r6;
	setp.ne.s32 	%p204, %r6, 0;
	and.pred  	%p205, %p204, %p203;
	setp.eq.s32 	%p206, %r30, %r18;
	setp.ne.s32 	%p207, %r18, 0;
	and.pred  	%p208, %p207, %p206;
	selp.b32 	%r976, 4, 3, %p205;
	selp.b32 	%r1665, %r976, 2, %p208;
	and.pred  	%p209, %p208, %p205;
	mov.u64 	%rd261, %rd12;
	@%p209 bra 	$L__BB0_110;
$L__BB0_58:
	setp.eq.s32 	%p210, %r42, 0;
	setp.ne.s32 	%p211, %r54, %r42;
	mov.b32 	%r1666, 1;
	or.pred  	%p212, %p210, %p211;
	mov.u32 	%r1667, %r54;
	@%p212 bra 	$L__BB0_60;
	add.s32 	%r1666, %r1665, 1;
	setp.eq.s32 	%p213, %r1666, 4;
	mov.u64 	%rd261, %rd16;
	mov.u32 	%r1667, %r42;
	@%p213 bra 	$L__BB0_110;
$L__BB0_60:
	setp.ne.s32 	%p214, %r66, %r1667;
	setp.eq.s32 	%p215, %r1667, 0;
	mov.b32 	%r1668, 1;
	or.pred  	%p216, %p215, %p214;
	@%p216 bra 	$L__BB0_62;
	add.s32 	%r1668, %r1666, 1;
	setp.eq.s32 	%p217, %r1668, 4;
	mov.u64 	%rd261, %rd19;
	@%p217 bra 	$L__BB0_110;
$L__BB0_62:
	setp.ne.s32 	%p218, %r66, 0;
	setp.eq.s32 	%p219, %r78, %r66;
	setp.eq.s32 	%p220, %r1668, 3;
	and.pred  	%p221, %p219, %p220;
	and.pred  	%p222, %p221, %p218;
	mov.u64 	%rd261, %rd22;
	@%p222 bra 	$L__BB0_110;
	setp.ne.s32 	%p223, %r43, %r31;
	setp.eq.s32 	%p224, %r31, 0;
	mov.b32 	%r1669, 1;
	or.pred  	%p225, %p224, %p223;
	@%p225 bra 	$L__BB0_65;
	setp.ne.s32 	%p226, %r1788, 0;
	setp.eq.s32 	%p227, %r19, %r1788;
	and.pred  	%p228, %p226, %p227;
	setp.ne.s32 	%p229, %r19, 0;
	setp.eq.s32 	%p230, %r31, %r19;
	and.pred  	%p231, %p229, %p230;
	selp.b32 	%r980, 4, 3, %p228;
	selp.b32 	%r1669, %r980, 2, %p231;
	and.pred  	%p232, %p231, %p228;
	mov.u64 	%rd261, %rd13;
	@%p232 bra 	$L__BB0_110;
$L__BB0_65:
	setp.ne.s32 	%p233, %r55, %r43;
	setp.eq.s32 	%p234, %r43, 0;
	mov.b32 	%r1670, 1;
	or.pred  	%p235, %p234, %p233;
	mov.u32 	%r1671, %r55;
	@%p235 bra 	$L__BB0_67;
	add.s64 	%rd261, %rd6, 100;
	add.s32 	%r1670, %r1669, 1;
	setp.eq.s32 	%p236, %r1670, 4;
	mov.u32 	%r1671, %r43;
	@%p236 bra 	$L__BB0_110;
$L__BB0_67:
	setp.ne.s32 	%p237, %r67, %r1671;
	setp.eq.s32 	%p238, %r1671, 0;
	mov.b32 	%r1672, 1;
	or.pred  	%p239, %p238, %p237;
	@%p239 bra 	$L__BB0_69;
	add.s64 	%rd261, %rd6, 104;
	add.s32 	%r1672, %r1670, 1;
	setp.eq.s32 	%p240, %r1672, 4;
	@%p240 bra 	$L__BB0_110;
$L__BB0_69:
	setp.eq.s32 	%p241, %r79, %r67;
	setp.ne.s32 	%p242, %r67, 0;
	setp.eq.s32 	%p243, %r1672, 3;
	and.pred  	%p244, %p241, %p243;
	and.pred  	%p245, %p244, %p242;
	mov.u64 	%rd261, %rd23;
	@%p245 bra 	$L__BB0_110;
	setp.ne.s32 	%p246, %r47, %r35;
	setp.eq.s32 	%p247, %r35, 0;
	mov.b32 	%r1673, 1;
	or.pred  	%p248, %p247, %p246;
	@%p248 bra 	$L__BB0_72;
	add.s64 	%rd261, %rd6, 124;
	setp.ne.s32 	%p249, %r11, 0;
	setp.eq.s32 	%p250, %r23, %r11;
	and.pred  	%p251, %p249, %p250;
	setp.ne.s32 	%p252, %r23, 0;
	setp.eq.s32 	%p253, %r35, %r23;
	and.pred  	%p254, %p252, %p253;
	selp.b32 	%r984, 4, 3, %p251;
	selp.b32 	%r1673, %r984, 2, %p254;
	and.pred  	%p255, %p254, %p251;
	@%p255 bra 	$L__BB0_110;
$L__BB0_72:
	setp.ne.s32 	%p256, %r59, %r47;
	setp.eq.s32 	%p257, %r47, 0;
	mov.b32 	%r1674, 1;
	or.pred  	%p258, %p257, %p256;
	mov.u32 	%r1675, %r59;
	@%p258 bra 	$L__BB0_74;
	add.s64 	%rd261, %rd6, 128;
	add.s32 	%r1674, %r1673, 1;
	setp.eq.s32 	%p259, %r1674, 4;
	mov.u32 	%r1675, %r47;
	@%p259 bra 	$L__BB0_110;
$L__BB0_74:
	setp.ne.s32 	%p260, %r71, %r1675;
	setp.eq.s32 	%p261, %r1675, 0;
	mov.b32 	%r1676, 1;
	or.pred  	%p262, %p261, %p260;
	@%p262 bra 	$L__BB0_76;
	add.s64 	%rd261, %rd6, 132;
	add.s32 	%r1676, %r1674, 1;
	setp.eq.s32 	%p263, %r1676, 4;
	@%p263 bra 	$L__BB0_110;
$L__BB0_76:
	add.s64 	%rd261, %rd6, 136;
	setp.eq.s32 	%p264, %r83, %r71;
	setp.ne.s32 	%p265, %r71, 0;
	setp.eq.s32 	%p266, %r1676, 3;
	and.pred  	%p267, %p264, %p266;
	and.pred  	%p268, %p267, %p265;
	@%p268 bra 	$L__BB0_110;
	setp.ne.s32 	%p269, %r51, %r39;
	setp.eq.s32 	%p270, %r39, 0;
	mov.b32 	%r1677, 1;
	or.pred  	%p271, %p270, %p269;
	@%p271 bra 	$L__BB0_79;
	add.s64 	%rd261, %rd6, 152;
	setp.ne.s32 	%p272, %r15, 0;
	setp.eq.s32 	%p273, %r27, %r15;
	and.pred  	%p274, %p272, %p273;
	setp.ne.s32 	%p275, %r27, 0;
	setp.eq.s32 	%p276, %r39, %r27;
	and.pred  	%p277, %p275, %p276;
	selp.b32 	%r988, 4, 3, %p274;
	selp.b32 	%r1677, %r988, 2, %p277;
	and.pred  	%p278, %p277, %p274;
	@%p278 bra 	$L__BB0_110;
$L__BB0_79:
	setp.ne.s32 	%p279, %r63, %r51;
	setp.eq.s32 	%p280, %r51, 0;
	mov.b32 	%r1678, 1;
	or.pred  	%p281, %p280, %p279;
	mov.u32 	%r1679, %r63;
	@%p281 bra 	$L__BB0_81;
	add.s64 	%rd261, %rd6, 156;
	add.s32 	%r1678, %r1677, 1;
	setp.eq.s32 	%p282, %r1678, 4;
	mov.u32 	%r1679, %r51;
	@%p282 bra 	$L__BB0_110;
$L__BB0_81:
	setp.ne.s32 	%p283, %r75, %r1679;
	setp.eq.s32 	%p284, %r1679, 0;
	mov.b32 	%r1680, 1;
	or.pred  	%p285, %p284, %p283;
	@%p285 bra 	$L__BB0_83;
	add.s64 	%rd261, %rd6, 160;
	add.s32 	%r1680, %r1678, 1;
	setp.eq.s32 	%p286, %r1680, 4;
	@%p286 bra 	$L__BB0_110;
$L__BB0_83:
	add.s64 	%rd261, %rd6, 164;
	setp.eq.s32 	%p287, %r87, %r75;
	setp.ne.s32 	%p288, %r75, 0;
	setp.eq.s32 	%p289, %r1680, 3;
	and.pred  	%p290, %p287, %p289;
	and.pred  	%p291, %p290, %p288;
	@%p291 bra 	$L__BB0_110;
	setp.eq.s32 	%p292, %r1789, 0;
	setp.ne.s32 	%p293, %r17, %r1789;
	setp.ne.s32 	%p294, %r30, %r1789;
	or.pred  	%p295, %p293, %p294;
	or.pred  	%p296, %p295, %p292;
	setp.ne.s32 	%p297, %r43, %r1789;
	or.pred  	%p298, %p296, %p297;
	mov.u64 	%rd262, %rd6;
	@%p298 bra 	$L__BB0_86;
$L__BB0_85:
	ld.global.u32 	%r1681, [%rd262];
	bra.uni 	$L__BB0_111;
$L__BB0_86:
	add.s64 	%rd262, %rd6, 28;
	setp.ne.s32 	%p299, %r5, 0;
	setp.eq.s32 	%p300, %r18, %r5;
	setp.eq.s32 	%p301, %r31, %r5;
	and.pred  	%p302, %p300, %p301;
	and.pred  	%p303, %p302, %p299;
	setp.eq.s32 	%p304, %r47, %r5;
	and.pred  	%p305, %p303, %p304;
	@%p305 bra 	$L__BB0_85;
	add.s64 	%rd262, %rd6, 56;
	setp.ne.s32 	%p306, %r6, 0;
	setp.eq.s32 	%p307, %r19, %r6;
	setp.eq.s32 	%p308, %r35, %r6;
	and.pred  	%p309, %p307, %p308;
	and.pred  	%p310, %p309, %p306;
	setp.eq.s32 	%p311, %r51, %r6;
	and.pred  	%p312, %p310, %p311;
	@%p312 bra 	$L__BB0_85;
	add.s64 	%rd262, %rd6, 4;
	setp.ne.s32 	%p313, %r16, 0;
	setp.eq.s32 	%p314, %r29, %r16;
	setp.eq.s32 	%p315, %r42, %r16;
	and.pred  	%p316, %p314, %p315;
	and.pred  	%p317, %p316, %p313;
	setp.eq.s32 	%p318, %r55, %r16;
	and.pred  	%p319, %p317, %p318;
	@%p319 bra 	$L__BB0_85;
	add.s64 	%rd262, %rd6, 32;
	setp.ne.s32 	%p320, %r17, 0;
	setp.eq.s32 	%p321, %r30, %r17;
	setp.eq.s32 	%p322, %r43, %r17;
	and.pred  	%p323, %p321, %p322;
	and.pred  	%p324, %p323, %p320;
	setp.eq.s32 	%p325, %r59, %r17;
	and.pred  	%p326, %p324, %p325;
	@%p326 bra 	$L__BB0_85;
	add.s64 	%rd262, %rd6, 60;
	setp.ne.s32 	%p327, %r18, 0;
	setp.eq.s32 	%p328, %r31, %r18;
	setp.eq.s32 	%p329, %r47, %r18;
	and.pred  	%p330, %p328, %p329;
	and.pred  	%p331, %p330, %p327;
	setp.eq.s32 	%p332, %r63, %r18;
	and.pred  	%p333, %p331, %p332;
	@%p333 bra 	$L__BB0_85;
	add.s64 	%rd262, %rd6, 8;
	setp.ne.s32 	%p334, %r28, 0;
	setp.eq.s32 	%p335, %r41, %r28;
	setp.eq.s32 	%p336, %r54, %r28;
	and.pred  	%p337, %p335, %p336;
	and.pred  	%p338, %p337, %p334;
	setp.eq.s32 	%p339, %r67, %r28;
	and.pred  	%p340, %p338, %p339;
	@%p340 bra 	$L__BB0_85;
	add.s64 	%rd262, %rd6, 36;
	setp.ne.s32 	%p341, %r29, 0;
	setp.eq.s32 	%p342, %r42, %r29;
	setp.eq.s32 	%p343, %r55, %r29;
	and.pred  	%p344, %p342, %p343;
	and.pred  	%p345, %p344, %p341;
	setp.eq.s32 	%p346, %r71, %r29;
	and.pred  	%p347, %p345, %p346;
	@%p347 bra 	$L__BB0_85;
	add.s64 	%rd262, %rd6, 64;
	setp.ne.s32 	%p348, %r30, 0;
	setp.eq.s32 	%p349, %r43, %r30;
	setp.eq.s32 	%p350, %r59, %r30;
	and.pred  	%p351, %p349, %p350;
	and.pred  	%p352, %p351, %p348;
	setp.eq.s32 	%p353, %r75, %r30;
	and.pred  	%p354, %p352, %p353;
	@%p354 bra 	$L__BB0_85;
	setp.ne.s32 	%p355, %r40, 0;
	setp.eq.s32 	%p356, %r53, %r40;
	setp.eq.s32 	%p357, %r66, %r40;
	and.pred  	%p358, %p356, %p357;
	setp.eq.s32 	%p359, %r79, %r40;
	and.pred  	%p360, %p358, %p359;
	and.pred  	%p361, %p360, %p355;
	mov.u64 	%rd262, %rd263;
	@%p361 bra 	$L__BB0_85;
	setp.ne.s32 	%p362, %r41, 0;
	setp.eq.s32 	%p363, %r54, %r41;
	setp.eq.s32 	%p364, %r67, %r41;
	and.pred  	%p365, %p363, %p364;
	setp.eq.s32 	%p366, %r83, %r41;
	and.pred  	%p367, %p365, %p366;
	and.pred  	%p368, %p367, %p362;
	mov.u64 	%rd262, %rd11;
	@%p368 bra 	$L__BB0_85;
	setp.ne.s32 	%p369, %r42, 0;
	setp.eq.s32 	%p370, %r55, %r42;
	setp.eq.s32 	%p371, %r71, %r42;
	and.pred  	%p372, %p370, %p371;
	setp.eq.s32 	%p373, %r87, %r42;
	and.pred  	%p374, %p372, %p373;
	and.pred  	%p375, %p374, %p369;
	mov.u64 	%rd262, %rd12;
	@%p375 bra 	$L__BB0_85;
	setp.ne.s32 	%p377, %r29, %r40;
	setp.ne.s32 	%p378, %r18, %r29;
	or.pred  	%p379, %p377, %p378;
	setp.ne.s32 	%p380, %r1788, %r18;
	or.pred  	%p381, %p379, %p380;
	or.pred  	%p382, %p381, %p164;
	@%p382 bra 	$L__BB0_99;
$L__BB0_98:
	ld.global.u32 	%r1681, [%rd263];
	bra.uni 	$L__BB0_111;
$L__BB0_99:
	setp.eq.s32 	%p384, %r30, %r41;
	setp.eq.s32 	%p385, %r19, %r30;
	and.pred  	%p386, %p384, %p385;
	setp.eq.s32 	%p387, %r11, %r19;
	and.pred  	%p388, %p386, %p387;
	and.pred  	%p389, %p388, %p362;
	mov.u64 	%rd263, %rd11;
	@%p389 bra 	$L__BB0_98;
	setp.ne.s32 	%p390, %r42, 0;
	setp.eq.s32 	%p391, %r31, %r42;
	setp.eq.s32 	%p392, %r23, %r31;
	and.pred  	%p393, %p391, %p392;
	setp.eq.s32 	%p394, %r15, %r23;
	and.pred  	%p395, %p393, %p394;
	and.pred  	%p396, %p395, %p390;
	mov.u64 	%rd263, %rd12;
	@%p396 bra 	$L__BB0_98;
	setp.eq.s32 	%p397, %r19, %r30;
	setp.eq.s32 	%p398, %r30, %r41;
	setp.ne.s32 	%p399, %r52, 0;
	setp.eq.s32 	%p400, %r41, %r52;
	and.pred  	%p401, %p400, %p398;
	and.pred  	%p402, %p401, %p399;
	and.pred  	%p403, %p402, %p397;
	mov.u64 	%rd263, %rd14;
	@%p403 bra 	$L__BB0_98;
	setp.eq.s32 	%p404, %r23, %r31;
	setp.eq.s32 	%p405, %r31, %r42;
	setp.ne.s32 	%p406, %r53, 0;
	setp.eq.s32 	%p407, %r42, %r53;
	and.pred  	%p408, %p407, %p405;
	and.pred  	%p409, %p408, %p406;
	and.pred  	%p410, %p409, %p404;
	mov.u64 	%rd263, %rd15;
	@%p410 bra 	$L__BB0_98;
	setp.ne.s32 	%p411, %r54, 0;
	setp.eq.s32 	%p412, %r43, %r54;
	setp.eq.s32 	%p413, %r35, %r43;
	and.pred  	%p414, %p412, %p413;
	and.pred  	%p415, %p414, %p411;
	setp.eq.s32 	%p416, %r27, %r35;
	and.pred  	%p417, %p415, %p416;
	mov.u64 	%rd263, %rd16;
	@%p417 bra 	$L__BB0_98;
	setp.eq.s32 	%p418, %r42, %r53;
	setp.eq.s32 	%p419, %r31, %r42;
	setp.ne.s32 	%p420, %r64, 0;
	setp.eq.s32 	%p421, %r53, %r64;
	and.pred  	%p422, %p421, %p418;
	and.pred  	%p423, %p422, %p420;
	and.pred  	%p424, %p423, %p419;
	mov.u64 	%rd263, %rd17;
	@%p424 bra 	$L__BB0_98;
	setp.eq.s32 	%p425, %r35, %r43;
	setp.eq.s32 	%p426, %r43, %r54;
	setp.ne.s32 	%p427, %r65, 0;
	setp.eq.s32 	%p428, %r54, %r65;
	and.pred  	%p429, %p428, %p426;
	and.pred  	%p430, %p429, %p427;
	and.pred  	%p431, %p430, %p425;
	mov.u64 	%rd263, %rd18;
	@%p431 bra 	$L__BB0_98;
	setp.ne.s32 	%p432, %r66, 0;
	setp.eq.s32 	%p433, %r55, %r66;
	setp.eq.s32 	%p434, %r47, %r55;
	and.pred  	%p435, %p433, %p434;
	and.pred  	%p436, %p435, %p432;
	setp.eq.s32 	%p437, %r39, %r47;
	and.pred  	%p438, %p436, %p437;
	mov.u64 	%rd263, %rd19;
	@%p438 bra 	$L__BB0_98;
	setp.eq.s32 	%p439, %r54, %r65;
	setp.eq.s32 	%p440, %r43, %r54;
	setp.ne.s32 	%p441, %r76, 0;
	setp.eq.s32 	%p442, %r65, %r76;
	and.pred  	%p443, %p442, %p439;
	and.pred  	%p444, %p443, %p441;
	and.pred  	%p445, %p444, %p440;
	mov.u64 	%rd263, %rd20;
	@%p445 bra 	$L__BB0_98;
	setp.eq.s32 	%p446, %r47, %r55;
	setp.eq.s32 	%p447, %r55, %r66;
	setp.ne.s32 	%p448, %r77, 0;
	setp.eq.s32 	%p449, %r66, %r77;
	and.pred  	%p450, %p449, %p447;
	and.pred  	%p451, %p450, %p448;
	and.pred  	%p452, %p451, %p446;
	mov.u64 	%rd263, %rd21;
	@%p452 bra 	$L__BB0_98;
	setp.ne.s32 	%p453, %r78, 0;
	setp.eq.s32 	%p454, %r67, %r78;
	setp.eq.s32 	%p455, %r59, %r67;
	and.pred  	%p456, %p454, %p455;
	and.pred  	%p457, %p456, %p453;
	setp.eq.s32 	%p458, %r51, %r59;
	and.pred  	%p459, %p457, %p458;
	mov.u64 	%rd263, %rd22;
	@%p459 bra 	$L__BB0_98;
	bra.uni 	$L__BB0_112;
$L__BB0_110:
	ld.global.u32 	%r1681, [%rd261];
$L__BB0_111:
	setp.ne.s32 	%p460, %r1681, -1;
	@%p460 bra 	$L__BB0_342;
$L__BB0_112:
	setp.gt.u32 	%p461, %r1, 342;
	@%p461 bra 	$L__BB0_730;
	mul.hi.u32 	%r991, %r1, 87652394;
	mul.wide.u32 	%rd215, %r991, 4;
	add.s64 	%rd49, %rd6, %rd215;
	add.s64 	%rd264, %rd49, 140;
	ld.global.u32 	%r992, [%rd49+140];
	setp.ne.s32 	%p462, %r992, 0;
	@%p462 bra 	$L__BB0_114;
	bra.uni 	$L__BB0_119;
$L__BB0_114:
	add.s64 	%rd264, %rd49, 112;
	ld.global.u32 	%r993, [%rd49+112];
	setp.eq.s32 	%p463, %r993, 0;
	@%p463 bra 	$L__BB0_119;
	add.s64 	%rd264, %rd49, 84;
	ld.global.u32 	%r994, [%rd49+84];
	setp.eq.s32 	%p464, %r994, 0;
	@%p464 bra 	$L__BB0_119;
	add.s64 	%rd264, %rd49, 56;
	ld.global.u32 	%r995, [%rd49+56];
	setp.eq.s32 	%p465, %r995, 0;
	@%p465 bra 	$L__BB0_119;
	add.s64 	%rd264, %rd49, 28;
	ld.global.u32 	%r996, [%rd49+28];
	setp.eq.s32 	%p466, %r996, 0;
	@%p466 bra 	$L__BB0_119;
	ld.global.u32 	%r997, [%rd49];
	setp.eq.s32 	%p467, %r997, 0;
	mov.u64 	%rd264, %rd49;
	@%p467 bra 	$L__BB0_119;
	bra.uni 	$L__BB0_730;
$L__BB0_119:
	mov.b32 	%r1682, 1;
	st.global.u32 	[%rd264], %r1682;
	ld.global.u32 	%r1789, [%rd6];
	ld.global.u32 	%r135, [%rd6+28];
	ld.global.u32 	%r136, [%rd6+56];
	ld.global.u32 	%r1788, [%rd6+84];
	setp.ne.s32 	%p468, %r1788, %r136;
	setp.eq.s32 	%p469, %r136, 0;
	or.pred  	%p470, %p469, %p468;
	mov.u32 	%r1683, %r1788;
	@%p470 bra 	$L__BB0_121;
	setp.ne.s32 	%p471, %r1789, 0;
	setp.eq.s32 	%p472, %r135, %r1789;
	and.pred  	%p473, %p471, %p472;
	setp.ne.s32 	%p474, %r135, 0;
	setp.eq.s32 	%p475, %r136, %r135;
	and.pred  	%p476, %p474, %p475;
	selp.b32 	%r999, 4, 3, %p473;
	selp.b32 	%r1682, %r999, 2, %p476;
	and.pred  	%p477, %p476, %p473;
	mov.u32 	%r1683, %r136;
	mov.u32 	%r1734, %r1789;
	@%p477 bra 	$L__BB0_223;
$L__BB0_121:
	ld.global.u32 	%r141, [%rd6+112];
	setp.ne.s32 	%p478, %r141, %r1683;
	setp.eq.s32 	%p479, %r1683, 0;
	mov.b32 	%r1684, 1;
	or.pred  	%p480, %p479, %p478;
	mov.u32 	%r1734, %r141;
	@%p480 bra 	$L__BB0_123;
	add.s32 	%r1684, %r1682, 1;
	setp.eq.s32 	%p481, %r1684, 4;
	mov.u32 	%r1734, %r1683;
	@%p481 bra 	$L__BB0_223;
$L__BB0_123:
	ld.global.u32 	%r145, [%rd6+140];
	setp.eq.s32 	%p482, %r145, %r1734;
	setp.ne.s32 	%p483, %r1734, 0;
	setp.eq.s32 	%p484, %r1684, 3;
	and.pred  	%p485, %p482, %p484;
	and.pred  	%p486, %p485, %p483;
	@%p486 bra 	$L__BB0_223;
	ld.global.u32 	%r146, [%rd6+4];
	ld.global.u32 	%r147, [%rd6+32];
	ld.global.u32 	%r148, [%rd6+60];
	ld.global.u32 	%r149, [%rd6+88];
	setp.ne.s32 	%p487, %r149, %r148;
	setp.eq.s32 	%p488, %r148, 0;
	mov.b32 	%r1686, 1;
	or.pred  	%p489, %p488, %p487;
	mov.u32 	%r1687, %r149;
	@%p489 bra 	$L__BB0_126;
	setp.ne.s32 	%p490, %r146, 0;
	setp.eq.s32 	%p491, %r147, %r146;
	and.pred  	%p492, %p490, %p491;
	setp.ne.s32 	%p493, %r147, 0;
	setp.eq.s32 	%p494, %r148, %r147;
	and.pred  	%p495, %p493, %p494;
	selp.b32 	%r1002, 4, 3, %p492;
	selp.b32 	%r1686, %r1002, 2, %p495;
	and.pred  	%p496, %p495, %p492;
	mov.u32 	%r1687, %r148;
	mov.u32 	%r1734, %r146;
	@%p496 bra 	$L__BB0_223;
$L__BB0_126:
	ld.global.u32 	%r153, [%rd6+116];
	setp.ne.s32 	%p497, %r153, %r1687;
	setp.eq.s32 	%p498, %r1687, 0;
	mov.b32 	%r1688, 1;
	or.pred  	%p499, %p498, %p497;
	mov.u32 	%r1734, %r153;
	@%p499 bra 	$L__BB0_128;
	add.s32 	%r1688, %r1686, 1;
	setp.eq.s32 	%p500, %r1688, 4;
	mov.u32 	%r1734, %r1687;
	@%p500 bra 	$L__BB0_223;
$L__BB0_128:
	ld.global.u32 	%r157, [%rd6+144];
	setp.eq.s32 	%p501, %r157, %r1734;
	setp.ne.s32 	%p502, %r1734, 0;
	setp.eq.s32 	%p503, %r1688, 3;
	and.pred  	%p504, %p501, %p503;
	and.pred  	%p505, %p504, %p502;
	@%p505 bra 	$L__BB0_223;
	ld.global.u32 	%r158, [%rd6+8];
	ld.global.u32 	%r159, [%rd6+36];
	ld.global.u32 	%r160, [%rd6+64];
	ld.global.u32 	%r161, [%rd6+92];
	setp.ne.s32 	%p506, %r161, %r160;
	setp.eq.s32 	%p507, %r160, 0;
	mov.b32 	%r1690, 1;
	or.pred  	%p508, %p507, %p506;
	mov.u32 	%r1691, %r161;
	@%p508 bra 	$L__BB0_131;
	setp.ne.s32 	%p509, %r158, 0;
	setp.eq.s32 	%p510, %r159, %r158;
	and.pred  	%p511, %p509, %p510;
	setp.ne.s32 	%p512, %r159, 0;
	setp.eq.s32 	%p513, %r160, %r159;
	and.pred  	%p514, %p512, %p513;
	selp.b32 	%r1005, 4, 3, %p511;
	selp.b32 	%r1690, %r1005, 2, %p514;
	and.pred  	%p515, %p514, %p511;
	mov.u32 	%r1691, %r160;
	mov.u32 	%r1734, %r158;
	@%p515 bra 	$L__BB0_223;
$L__BB0_131:
	ld.global.u32 	%r165, [%rd6+120];
	setp.ne.s32 	%p516, %r165, %r1691;
	setp.eq.s32 	%p517, %r1691, 0;
	mov.b32 	%r1692, 1;
	or.pred  	%p518, %p517, %p516;
	mov.u32 	%r1734, %r165;
	@%p518 bra 	$L__BB0_133;
	add.s32 	%r1692, %r1690, 1;
	setp.eq.s32 	%p519, %r1692, 4;
	mov.u32 	%r1734, %r1691;
	@%p519 bra 	$L__BB0_223;
$L__BB0_133:
	ld.global.u32 	%r169, [%rd6+148];
	setp.eq.s32 	%p520, %r169, %r1734;
	setp.ne.s32 	%p521, %r1734, 0;
	setp.eq.s32 	%p522, %r1692, 3;
	and.pred  	%p523, %p520, %p522;
	and.pred  	%p524, %p523, %p521;
	@%p524 bra 	$L__BB0_223;
	add.s64 	%rd267, %rd6, 12;
	ld.global.u32 	%r170, [%rd6+12];
	add.s64 	%rd53, %rd6, 40;
	ld.global.u32 	%r171, [%rd6+40];
	add.s64 	%rd54, %rd6, 68;
	ld.global.u32 	%r172, [%rd6+68];
	add.s64 	%rd55, %rd6, 96;
	ld.global.u32 	%r173, [%rd6+96];
	setp.ne.s32 	%p525, %r173, %r172;
	setp.eq.s32 	%p526, %r172, 0;
	mov.b32 	%r1694, 1;
	or.pred  	%p527, %p526, %p525;
	mov.u32 	%r1695, %r173;
	@%p527 bra 	$L__BB0_136;
	setp.ne.s32 	%p528, %r170, 0;
	setp.eq.s32 	%p529, %r171, %r170;
	and.pred  	%p530, %p528, %p529;
	setp.ne.s32 	%p531, %r171, 0;
	setp.eq.s32 	%p532, %r172, %r171;
	and.pred  	%p533, %p531, %p532;
	selp.b32 	%r1008, 4, 3, %p530;
	selp.b32 	%r1694, %r1008, 2, %p533;
	and.pred  	%p534, %p533, %p530;
	mov.u32 	%r1695, %r172;
	mov.u32 	%r1734, %r170;
	@%p534 bra 	$L__BB0_223;
$L__BB0_136:
	ld.global.u32 	%r177, [%rd6+124];
	setp.ne.s32 	%p535, %r177, %r1695;
	setp.eq.s32 	%p536, %r1695, 0;
	mov.b32 	%r1696, 1;
	or.pred  	%p537, %p536, %p535;
	mov.u32 	%r1734, %r177;
	@%p537 bra 	$L__BB0_138;
	add.s32 	%r1696, %r1694, 1;
	setp.eq.s32 	%p538, %r1696, 4;
	mov.u32 	%r1734, %r1695;
	@%p538 bra 	$L__BB0_223;
$L__BB0_138:
	ld.global.u32 	%r181, [%rd6+152];
	setp.eq.s32 	%p539, %r181, %r1734;
	setp.ne.s32 	%p540, %r1734, 0;
	setp.eq.s32 	%p541, %r1696, 3;
	and.pred  	%p542, %p539, %p541;
	and.pred  	%p543, %p542, %p540;
	@%p543 bra 	$L__BB0_223;
	add.s64 	%rd56, %rd6, 16;
	ld.global.u32 	%r182, [%rd6+16];
	add.s64 	%rd57, %rd6, 44;
	ld.global.u32 	%r183, [%rd6+44];
	add.s64 	%rd58, %rd6, 72;
	ld.global.u32 	%r184, [%rd6+72];
	ld.global.u32 	%r185, [%rd6+100];
	setp.ne.s32 	%p544, %r185, %r184;
	setp.eq.s32 	%p545, %r184, 0;
	mov.b32 	%r1698, 1;
	or.pred  	%p546, %p545, %p544;
	mov.u32 	%r1699, %r185;
	@%p546 bra 	$L__BB0_141;
	setp.ne.s32 	%p547, %r182, 0;
	setp.eq.s32 	%p548, %r183, %r182;
	and.pred  	%p549, %p547, %p548;
	setp.ne.s32 	%p550, %r183, 0;
	setp.eq.s32 	%p551, %r184, %r183;
	and.pred  	%p552, %p550, %p551;
	selp.b32 	%r1011, 4, 3, %p549;
	selp.b32 	%r1698, %r1011, 2, %p552;
	and.pred  	%p553, %p552, %p549;
	mov.u32 	%r1699, %r184;
	mov.u32 	%r1734, %r182;
	@%p553 bra 	$L__BB0_223;
$L__BB0_141:
	ld.global.u32 	%r189, [%rd6+128];
	setp.ne.s32 	%p554, %r189, %r1699;
	setp.eq.s32 	%p555, %r1699, 0;
	mov.b32 	%r1700, 1;
	or.pred  	%p556, %p555, %p554;
	mov.u32 	%r1734, %r189;
	@%p556 bra 	$L__BB0_143;
	add.s32 	%r1700, %r1698, 1;
	setp.eq.s32 	%p557, %r1700, 4;
	mov.u32 	%r1734, %r1699;
	@%p557 bra 	$L__BB0_223;
$L__BB0_143:
	ld.global.u32 	%r193, [%rd6+156];
	setp.eq.s32 	%p558, %r193, %r1734;
	setp.ne.s32 	%p559, %r1734, 0;
	setp.eq.s32 	%p560, %r1700, 3;
	and.pred  	%p561, %p558, %p560;
	and.pred  	%p562, %p561, %p559;
	@%p562 bra 	$L__BB0_223;
	add.s64 	%rd59, %rd6, 20;
	ld.global.u32 	%r194, [%rd6+20];
	add.s64 	%rd60, %rd6, 48;
	ld.global.u32 	%r195, [%rd6+48];
	add.s64 	%rd61, %rd6, 76;
	ld.global.u32 	%r196, [%rd6+76];
	add.s64 	%rd62, %rd6, 104;
	ld.global.u32 	%r197, [%rd6+104];
	setp.ne.s32 	%p563, %r197, %r196;
	setp.eq.s32 	%p564, %r196, 0;
	mov.b32 	%r1702, 1;
	or.pred  	%p565, %p564, %p563;
	mov.u32 	%r1703, %r197;
	@%p565 bra 	$L__BB0_146;
	setp.ne.s32 	%p566, %r194, 0;
	setp.eq.s32 	%p567, %r195, %r194;
	and.pred  	%p568, %p566, %p567;
	setp.ne.s32 	%p569, %r195, 0;
	setp.eq.s32 	%p570, %r196, %r195;
	and.pred  	%p571, %p569, %p570;
	selp.b32 	%r1014, 4, 3, %p568;
	selp.b32 	%r1702, %r1014, 2, %p571;
	and.pred  	%p572, %p571, %p568;
	mov.u32 	%r1703, %r196;
	mov.u32 	%r1734, %r194;
	@%p572 bra 	$L__BB0_223;
$L__BB0_146:
	ld.global.u32 	%r201, [%rd6+132];
	setp.ne.s32 	%p573, %r201, %r1703;
	setp.eq.s32 	%p574, %r1703, 0;
	mov.b32 	%r1704, 1;
	or.pred  	%p575, %p574, %p573;
	mov.u32 	%r1734, %r201;
	@%p575 bra 	$L__BB0_148;
	add.s32 	%r1704, %r1702, 1;
	setp.eq.s32 	%p576, %r1704, 4;
	mov.u32 	%r1734, %r1703;
	@%p576 bra 	$L__BB0_223;
$L__BB0_148:
	ld.global.u32 	%r205, [%rd6+160];
	setp.eq.s32 	%p577, %r205, %r1734;
	setp.ne.s32 	%p578, %r1734, 0;
	setp.eq.s32 	%p579, %r1704, 3;
	and.pred  	%p580, %p577, %p579;
	and.pred  	%p581, %p580, %p578;
	@%p581 bra 	$L__BB0_223;
	add.s64 	%rd63, %rd6, 24;
	ld.global.u32 	%r206, [%rd6+24];
	add.s64 	%rd64, %rd6, 52;
	ld.global.u32 	%r207, [%rd6+52];
	add.s64 	%rd65, %rd6, 80;
	ld.global.u32 	%r208, [%rd6+80];
	add.s64 	%rd66, %rd6, 108;
	ld.global.u32 	%r209, [%rd6+108];
	setp.ne.s32 	%p582, %r209, %r208;
	setp.eq.s32 	%p583, %r208, 0;
	mov.b32 	%r1706, 1;
	or.pred  	%p584, %p583, %p582;
	mov.u32 	%r1707, %r209;
	@%p584 bra 	$L__BB0_151;
	setp.ne.s32 	%p585, %r206, 0;
	setp.eq.s32 	%p586, %r207, %r206;
	and.pred  	%p587, %p585, %p586;
	setp.ne.s32 	%p588, %r207, 0;
	setp.eq.s32 	%p589, %r208, %r207;
	and.pred  	%p590, %p588, %p589;
	selp.b32 	%r1017, 4, 3, %p587;
	selp.b32 	%r1706, %r1017, 2, %p590;
	and.pred  	%p591, %p590, %p587;
	mov.u32 	%r1707, %r208;
	mov.u32 	%r1734, %r206;
	@%p591 bra 	$L__BB0_223;
$L__BB0_151:
	ld.global.u32 	%r213, [%rd6+136];
	setp.ne.s32 	%p592, %r213, %r1707;
	setp.eq.s32 	%p593, %r1707, 0;
	mov.b32 	%r1708, 1;
	or.pred  	%p594, %p593, %p592;
	mov.u32 	%r1734, %r213;
	@%p594 bra 	$L__BB0_153;
	add.s32 	%r1708, %r1706, 1;
	setp.eq.s32 	%p595, %r1708, 4;
	mov.u32 	%r1734, %r1707;
	@%p595 bra 	$L__BB0_223;
$L__BB0_153:
	ld.global.u32 	%r217, [%rd6+164];
	setp.eq.s32 	%p596, %r217, %r1734;
	setp.ne.s32 	%p597, %r1734, 0;
	setp.eq.s32 	%p598, %r1708, 3;
	and.pred  	%p599, %p596, %p598;
	and.pred  	%p600, %p599, %p597;
	@%p600 bra 	$L__BB0_223;
	setp.eq.s32 	%p601, %r158, 0;
	setp.ne.s32 	%p602, %r170, %r158;
	mov.b32 	%r1710, 1;
	or.pred  	%p603, %p601, %p602;
	@%p603 bra 	$L__BB0_156;
	setp.eq.s32 	%p604, %r146, %r1789;
	setp.ne.s32 	%p605, %r1789, 0;
	and.pred  	%p606, %p605, %p604;
	setp.eq.s32 	%p607, %r158, %r146;
	setp.ne.s32 	%p608, %r146, 0;
	and.pred  	%p609, %p608, %p607;
	selp.b32 	%r1020, 4, 3, %p606;
	selp.b32 	%r1710, %r1020, 2, %p609;
	and.pred  	%p610, %p609, %p606;
	mov.u64 	%rd265, %rd267;
	@%p610 bra 	$L__BB0_222;
$L__BB0_156:
	setp.eq.s32 	%p611, %r170, 0;
	setp.ne.s32 	%p612, %r182, %r170;
	mov.b32 	%r1711, 1;
	or.pred  	%p613, %p611, %p612;
	mov.u32 	%r1712, %r182;
	@%p613 bra 	$L__BB0_158;
	add.s32 	%r1711, %r1710, 1;
	setp.eq.s32 	%p614, %r1711, 4;
	mov.u64 	%rd265, %rd56;
	mov.u32 	%r1712, %r170;
	@%p614 bra 	$L__BB0_222;
$L__BB0_158:
	setp.ne.s32 	%p615, %r194, %r1712;
	setp.eq.s32 	%p616, %r1712, 0;
	mov.b32 	%r1713, 1;
	or.pred  	%p617, %p616, %p615;
	@%p617 bra 	$L__BB0_160;
	add.s32 	%r1713, %r1711, 1;
	setp.eq.s32 	%p618, %r1713, 4;
	mov.u64 	%rd265, %rd59;
	@%p618 bra 	$L__BB0_222;
$L__BB0_160:
	setp.ne.s32 	%p619, %r194, 0;
	setp.eq.s32 	%p620, %r206, %r194;
	setp.eq.s32 	%p621, %r1713, 3;
	and.pred  	%p622, %p620, %p621;
	and.pred  	%p623, %p622, %p619;
	mov.u64 	%rd265, %rd63;
	@%p623 bra 	$L__BB0_222;
	setp.eq.s32 	%p624, %r159, 0;
	setp.ne.s32 	%p625, %r171, %r159;
	mov.b32 	%r1714, 1;
	or.pred  	%p626, %p624, %p625;
	@%p626 bra 	$L__BB0_163;
	setp.eq.s32 	%p627, %r147, %r135;
	setp.ne.s32 	%p628, %r135, 0;
	and.pred  	%p629, %p628, %p627;
	setp.eq.s32 	%p630, %r159, %r147;
	setp.ne.s32 	%p631, %r147, 0;
	and.pred  	%p632, %p631, %p630;
	selp.b32 	%r1024, 4, 3, %p629;
	selp.b32 	%r1714, %r1024, 2, %p632;
	and.pred  	%p633, %p632, %p629;
	mov.u64 	%rd265, %rd53;
	@%p633 bra 	$L__BB0_222;
$L__BB0_163:
	setp.eq.s32 	%p634, %r171, 0;
	setp.ne.s32 	%p635, %r183, %r171;
	mov.b32 	%r1715, 1;
	or.pred  	%p636, %p634, %p635;
	mov.u32 	%r1716, %r183;
	@%p636 bra 	$L__BB0_165;
	add.s32 	%r1715, %r1714, 1;
	setp.eq.s32 	%p637, %r1715, 4;
	mov.u64 	%rd265, %rd57;
	mov.u32 	%r1716, %r171;
	@%p637 bra 	$L__BB0_222;
$L__BB0_165:
	setp.ne.s32 	%p638, %r195, %r1716;
	setp.eq.s32 	%p639, %r1716, 0;
	mov.b32 	%r1717, 1;
	or.pred  	%p640, %p639, %p638;
	@%p640 bra 	$L__BB0_167;
	add.s32 	%r1717, %r1715, 1;
	setp.eq.s32 	%p641, %r1717, 4;
	mov.u64 	%rd265, %rd60;
	@%p641 bra 	$L__BB0_222;
$L__BB0_167:
	setp.ne.s32 	%p642, %r195, 0;
	setp.eq.s32 	%p643, %r207, %r195;
	setp.eq.s32 	%p644, %r1717, 3;
	and.pred  	%p645, %p643, %p644;
	and.pred  	%p646, %p645, %p642;
	mov.u64 	%rd265, %rd64;
	@%p646 bra 	$L__BB0_222;
	setp.eq.s32 	%p647, %r160, 0;
	setp.ne.s32 	%p648, %r172, %r160;
	mov.b32 	%r1718, 1;
	or.pred  	%p649, %p647, %p648;
	@%p649 bra 	$L__BB0_170;
	setp.eq.s32 	%p650, %r148, %r136;
	setp.ne.s32 	%p651, %r136, 0;
	and.pred  	%p652, %p651, %p650;
	setp.eq.s32 	%p653, %r160, %r148;
	setp.ne.s32 	%p654, %r148, 0;
	and.pred  	%p655, %p654, %p653;
	selp.b32 	%r1028, 4, 3, %p652;
	selp.b32 	%r1718, %r1028, 2, %p655;
	and.pred  	%p656, %p655, %p652;
	mov.u64 	%rd265, %rd54;
	@%p656 bra 	$L__BB0_222;
$L__BB0_170:
	setp.eq.s32 	%p657, %r172, 0;
	setp.ne.s32 	%p658, %r184, %r172;
	mov.b32 	%r1719, 1;
	or.pred  	%p659, %p657, %p658;
	mov.u32 	%r1720, %r184;
	@%p659 bra 	$L__BB0_172;
	add.s32 	%r1719, %r1718, 1;
	setp.eq.s32 	%p660, %r1719, 4;
	mov.u64 	%rd265, %rd58;
	mov.u32 	%r1720, %r172;
	@%p660 bra 	$L__BB0_222;
$L__BB0_172:
	setp.ne.s32 	%p661, %r196, %r1720;
	setp.eq.s32 	%p662, %r1720, 0;
	mov.b32 	%r1721, 1;
	or.pred  	%p663, %p662, %p661;
	@%p663 bra 	$L__BB0_174;
	add.s32 	%r1721, %r1719, 1;
	setp.eq.s32 	%p664, %r1721, 4;
	mov.u64 	%rd265, %rd61;
	@%p664 bra 	$L__BB0_222;
$L__BB0_174:
	setp.ne.s32 	%p665, %r196, 0;
	setp.eq.s32 	%p666, %r208, %r196;
	setp.eq.s32 	%p667, %r1721, 3;
	and.pred  	%p668, %p666, %p667;
	and.pred  	%p669, %p668, %p665;
	mov.u64 	%rd265, %rd65;
	@%p669 bra 	$L__BB0_222;
	setp.ne.s32 	%p670, %r173, %r161;
	setp.eq.s32 	%p671, %r161, 0;
	mov.b32 	%r1722, 1;
	or.pred  	%p672, %p671, %p670;
	@%p672 bra 	$L__BB0_177;
	setp.ne.s32 	%p673, %r1788, 0;
	setp.eq.s32 	%p674, %r149, %r1788;
	and.pred  	%p675, %p673, %p674;
	setp.ne.s32 	%p676, %r149, 0;
	setp.eq.s32 	%p677, %r161, %r149;
	and.pred  	%p678, %p676, %p677;
	selp.b32 	%r1032, 4, 3, %p675;
	selp.b32 	%r1722, %r1032, 2, %p678;
	and.pred  	%p679, %p678, %p675;
	mov.u64 	%rd265, %rd55;
	@%p679 bra 	$L__BB0_222;
$L__BB0_177:
	setp.ne.s32 	%p680, %r185, %r173;
	setp.eq.s32 	%p681, %r173, 0;
	mov.b32 	%r1723, 1;
	or.pred  	%p682, %p681, %p680;
	mov.u32 	%r1724, %r185;
	@%p682 bra 	$L__BB0_179;
	add.s64 	%rd265, %rd6, 100;
	add.s32 	%r1723, %r1722, 1;
	setp.eq.s32 	%p683, %r1723, 4;
	mov.u32 	%r1724, %r173;
	@%p683 bra 	$L__BB0_222;
$L__BB0_179:
	setp.ne.s32 	%p684, %r197, %r1724;
	setp.eq.s32 	%p685, %r1724, 0;
	mov.b32 	%r1725, 1;
	or.pred  	%p686, %p685, %p684;
	@%p686 bra 	$L__BB0_181;
	add.s32 	%r1725, %r1723, 1;
	setp.eq.s32 	%p687, %r1725, 4;
	mov.u64 	%rd265, %rd62;
	@%p687 bra 	$L__BB0_222;
$L__BB0_181:
	setp.eq.s32 	%p688, %r209, %r197;
	setp.ne.s32 	%p689, %r197, 0;
	setp.eq.s32 	%p690, %r1725, 3;
	and.pred  	%p691, %p688, %p690;
	and.pred  	%p692, %p691, %p689;
	mov.u64 	%rd265, %rd66;
	@%p692 bra 	$L__BB0_222;
	setp.ne.s32 	%p693, %r177, %r165;
	setp.eq.s32 	%p694, %r165, 0;
	mov.b32 	%r1726, 1;
	or.pred  	%p695, %p694, %p693;
	@%p695 bra 	$L__BB0_184;
	add.s64 	%rd265, %rd6, 124;
	setp.ne.s32 	%p696, %r141, 0;
	setp.eq.s32 	%p697, %r153, %r141;
	and.pred  	%p698, %p696, %p697;
	setp.ne.s32 	%p699, %r153, 0;
	setp.eq.s32 	%p700, %r165, %r153;
	and.pred  	%p701, %p699, %p700;
	selp.b32 	%r1036, 4, 3, %p698;
	selp.b32 	%r1726, %r1036, 2, %p701;
	and.pred  	%p702, %p701, %p698;
	@%p702 bra 	$L__BB0_222;
$L__BB0_184:
	setp.ne.s32 	%p703, %r189, %r177;
	setp.eq.s32 	%p704, %r177, 0;
	mov.b32 	%r1727, 1;
	or.pred  	%p705, %p704, %p703;
	mov.u32 	%r1728, %r189;
	@%p705 bra 	$L__BB0_186;
	add.s64 	%rd265, %rd6, 128;
	add.s32 	%r1727, %r1726, 1;
	setp.eq.s32 	%p706, %r1727, 4;
	mov.u32 	%r1728, %r177;
	@%p706 bra 	$L__BB0_222;
$L__BB0_186:
	setp.ne.s32 	%p707, %r201, %r1728;
	setp.eq.s32 	%p708, %r1728, 0;
	mov.b32 	%r1729, 1;
	or.pred  	%p709, %p708, %p707;
	@%p709 bra 	$L__BB0_188;
	add.s64 	%rd265, %rd6, 132;
	add.s32 	%r1729, %r1727, 1;
	setp.eq.s32 	%p710, %r1729, 4;
	@%p710 bra 	$L__BB0_222;
$L__BB0_188:
	add.s64 	%rd265, %rd6, 136;
	setp.eq.s32 	%p711, %r213, %r201;
	setp.ne.s32 	%p712, %r201, 0;
	setp.eq.s32 	%p713, %r1729, 3;
	and.pred  	%p714, %p711, %p713;
	and.pred  	%p715, %p714, %p712;
	@%p715 bra 	$L__BB0_222;
	setp.ne.s32 	%p716, %r181, %r169;
	setp.eq.s32 	%p717, %r169, 0;
	mov.b32 	%r1730, 1;
	or.pred  	%p718, %p717, %p716;
	@%p718 bra 	$L__BB0_191;
	add.s64 	%rd265, %rd6, 152;
	setp.ne.s32 	%p719, %r145, 0;
	setp.eq.s32 	%p720, %r157, %r145;
	and.pred  	%p721, %p719, %p720;
	setp.ne.s32 	%p722, %r157, 0;
	setp.eq.s32 	%p723, %r169, %r157;
	and.pred  	%p724, %p722, %p723;
	selp.b32 	%r1040, 4, 3, %p721;
	selp.b32 	%r1730, %r1040, 2, %p724;
	and.pred  	%p725, %p724, %p721;
	@%p725 bra 	$L__BB0_222;
$L__BB0_191:
	setp.ne.s32 	%p726, %r193, %r181;
	setp.eq.s32 	%p727, %r181, 0;
	mov.b32 	%r1731, 1;
	or.pred  	%p728, %p727, %p726;
	mov.u32 	%r1732, %r193;
	@%p728 bra 	$L__BB0_193;
	add.s64 	%rd265, %rd6, 156;
	add.s32 	%r1731, %r1730, 1;
	setp.eq.s32 	%p729, %r1731, 4;
	mov.u32 	%r1732, %r181;
	@%p729 bra 	$L__BB0_222;
$L__BB0_193:
	setp.ne.s32 	%p730, %r205, %r1732;
	setp.eq.s32 	%p731, %r1732, 0;
	mov.b32 	%r1733, 1;
	or.pred  	%p732, %p731, %p730;
	@%p732 bra 	$L__BB0_195;
	add.s64 	%rd265, %rd6, 160;
	add.s32 	%r1733, %r1731, 1;
	setp.eq.s32 	%p733, %r1733, 4;
	@%p733 bra 	$L__BB0_222;
$L__BB0_195:
	add.s64 	%rd265, %rd6, 164;
	setp.eq.s32 	%p734, %r217, %r205;
	setp.ne.s32 	%p735, %r205, 0;
	setp.eq.s32 	%p736, %r1733, 3;
	and.pred  	%p737, %p734, %p736;
	and.pred  	%p738, %p737, %p735;
	@%p738 bra 	$L__BB0_222;
	setp.eq.s32 	%p739, %r1789, 0;
	setp.ne.s32 	%p740, %r147, %r1789;
	setp.ne.s32 	%p741, %r160, %r1789;
	or.pred  	%p742, %p740, %p741;
	or.pred  	%p743, %p742, %p739;
	setp.ne.s32 	%p744, %r173, %r1789;
	or.pred  	%p745, %p743, %p744;
	mov.u64 	%rd266, %rd6;
	@%p745 bra 	$L__BB0_198;
$L__BB0_197:
	ld.global.u32 	%r1734, [%rd266];
	bra.uni 	$L__BB0_223;
$L__BB0_198:
	add.s64 	%rd266, %rd6, 28;
	setp.ne.s32 	%p746, %r135, 0;
	setp.eq.s32 	%p747, %r148, %r135;
	setp.eq.s32 	%p748, %r161, %r135;
	and.pred  	%p749, %p747, %p748;
	and.pred  	%p750, %p749, %p746;
	setp.eq.s32 	%p751, %r177, %r135;
	and.pred  	%p752, %p750, %p751;
	@%p752 bra 	$L__BB0_197;
	add.s64 	%rd266, %rd6, 56;
	setp.ne.s32 	%p753, %r136, 0;
	setp.eq.s32 	%p754, %r149, %r136;
	setp.eq.s32 	%p755, %r165, %r136;
	and.pred  	%p756, %p754, %p755;
	and.pred  	%p757, %p756, %p753;
	setp.eq.s32 	%p758, %r181, %r136;
	and.pred  	%p759, %p757, %p758;
	@%p759 bra 	$L__BB0_197;
	add.s64 	%rd266, %rd6, 4;
	setp.ne.s32 	%p760, %r146, 0;
	setp.eq.s32 	%p761, %r159, %r146;
	setp.eq.s32 	%p762, %r172, %r146;
	and.pred  	%p763, %p761, %p762;
	and.pred  	%p764, %p763, %p760;
	setp.eq.s32 	%p765, %r185, %r146;
	and.pred  	%p766, %p764, %p765;
	@%p766 bra 	$L__BB0_197;
	add.s64 	%rd266, %rd6, 32;
	setp.ne.s32 	%p767, %r147, 0;
	setp.eq.s32 	%p768, %r160, %r147;
	setp.eq.s32 	%p769, %r173, %r147;
	and.pred  	%p770, %p768, %p769;
	and.pred  	%p771, %p770, %p767;
	setp.eq.s32 	%p772, %r189, %r147;
	and.pred  	%p773, %p771, %p772;
	@%p773 bra 	$L__BB0_197;
	add.s64 	%rd266, %rd6, 60;
	setp.ne.s32 	%p774, %r148, 0;
	setp.eq.s32 	%p775, %r161, %r148;
	setp.eq.s32 	%p776, %r177, %r148;
	and.pred  	%p777, %p775, %p776;
	and.pred  	%p778, %p777, %p774;
	setp.eq.s32 	%p779, %r193, %r148;
	and.pred  	%p780, %p778, %p779;
	@%p780 bra 	$L__BB0_197;
	add.s64 	%rd266, %rd6, 8;
	setp.ne.s32 	%p781, %r158, 0;
	setp.eq.s32 	%p782, %r171, %r158;
	setp.eq.s32 	%p783, %r184, %r158;
	and.pred  	%p784, %p782, %p783;
	and.pred  	%p785, %p784, %p781;
	setp.eq.s32 	%p786, %r197, %r158;
	and.pred  	%p787, %p785, %p786;
	@%p787 bra 	$L__BB0_197;
	add.s64 	%rd266, %rd6, 36;
	setp.ne.s32 	%p788, %r159, 0;
	setp.eq.s32 	%p789, %r172, %r159;
	setp.eq.s32 	%p790, %r185, %r159;
	and.pred  	%p791, %p789, %p790;
	and.pred  	%p792, %p791, %p788;
	setp.eq.s32 	%p793, %r201, %r159;
	and.pred  	%p794, %p792, %p793;
	@%p794 bra 	$L__BB0_197;
	add.s64 	%rd266, %rd6, 64;
	setp.ne.s32 	%p795, %r160, 0;
	setp.eq.s32 	%p796, %r173, %r160;
	setp.eq.s32 	%p797, %r189, %r160;
	and.pred  	%p798, %p796, %p797;
	and.pred  	%p799, %p798, %p795;
	setp.eq.s32 	%p800, %r205, %r160;
	and.pred  	%p801, %p799, %p800;
	@%p801 bra 	$L__BB0_197;
	setp.ne.s32 	%p802, %r170, 0;
	setp.eq.s32 	%p803, %r183, %r170;
	setp.eq.s32 	%p804, %r196, %r170;
	and.pred  	%p805, %p803, %p804;
	setp.eq.s32 	%p806, %r209, %r170;
	and.pred  	%p807, %p805, %p806;
	and.pred  	%p808, %p807, %p802;
	mov.u64 	%rd266, %rd267;
	@%p808 bra 	$L__BB0_197;
	setp.ne.s32 	%p809, %r171, 0;
	setp.eq.s32 	%p810, %r184, %r171;
	setp.eq.s32 	%p811, %r197, %r171;
	and.pred  	%p812, %p810, %p811;
	setp.eq.s32 	%p813, %r213, %r171;
	and.pred  	%p814, %p812, %p813;
	and.pred  	%p815, %p814, %p809;
	mov.u64 	%rd266, %rd53;
	@%p815 bra 	$L__BB0_197;
	setp.ne.s32 	%p816, %r172, 0;
	setp.eq.s32 	%p817, %r185, %r172;
	setp.eq.s32 	%p818, %r201, %r172;
	and.pred  	%p819, %p817, %p818;
	setp.eq.s32 	%p820, %r217, %r172;
	and.pred  	%p821, %p819, %p820;
	and.pred  	%p822, %p821, %p816;
	mov.u64 	%rd266, %rd54;
	@%p822 bra 	$L__BB0_197;
	setp.ne.s32 	%p824, %r159, %r170;
	setp.ne.s32 	%p825, %r148, %r159;
	or.pred  	%p826, %p824, %p825;
	setp.ne.s32 	%p827, %r1788, %r148;
	or.pred  	%p828, %p826, %p827;
	or.pred  	%p829, %p828, %p611;
	@%p829 bra 	$L__BB0_211;
$L__BB0_210:
	ld.global.u32 	%r1734, [%rd267];
	bra.uni 	$L__BB0_223;
$L__BB0_211:
	setp.eq.s32 	%p831, %r160, %r171;
	setp.eq.s32 	%p832, %r149, %r160;
	and.pred  	%p833, %p831, %p832;
	setp.eq.s32 	%p834, %r141, %r149;
	and.pred  	%p835, %p833, %p834;
	and.pred  	%p836, %p835, %p809;
	mov.u64 	%rd267, %rd53;
	@%p836 bra 	$L__BB0_210;
	setp.ne.s32 	%p837, %r172, 0;
	setp.eq.s32 	%p838, %r161, %r172;
	setp.eq.s32 	%p839, %r153, %r161;
	and.pred  	%p840, %p838, %p839;
	setp.eq.s32 	%p841, %r145, %r153;
	and.pred  	%p842, %p840, %p841;
	and.pred  	%p843, %p842, %p837;
	mov.u64 	%rd267, %rd54;
	@%p843 bra 	$L__BB0_210;
	setp.eq.s32 	%p844, %r149, %r160;
	setp.eq.s32 	%p845, %r160, %r171;
	setp.ne.s32 	%p846, %r182, 0;
	setp.eq.s32 	%p847, %r171, %r182;
	and.pred  	%p848, %p847, %p845;
	and.pred  	%p849, %p848, %p846;
	and.pred  	%p850, %p849, %p844;
	mov.u64 	%rd267, %rd56;
	@%p850 bra 	$L__BB0_210;
	setp.eq.s32 	%p851, %r153, %r161;
	setp.eq.s32 	%p852, %r161, %r172;
	setp.ne.s32 	%p853, %r183, 0;
	setp.eq.s32 	%p854, %r172, %r183;
	and.pred  	%p855, %p854, %p852;
	and.pred  	%p856, %p855, %p853;
	and.pred  	%p857, %p856, %p851;
	mov.u64 	%rd267, %rd57;
	@%p857 bra 	$L__BB0_210;
	setp.ne.s32 	%p858, %r184, 0;
	setp.eq.s32 	%p859, %r173, %r184;
	setp.eq.s32 	%p860, %r165, %r173;
	and.pred  	%p861, %p859, %p860;
	and.pred  	%p862, %p861, %p858;
	setp.eq.s32 	%p863, %r157, %r165;
	and.pred  	%p864, %p862, %p863;
	mov.u64 	%rd267, %rd58;
	@%p864 bra 	$L__BB0_210;
	setp.eq.s32 	%p865, %r172, %r183;
	setp.eq.s32 	%p866, %r161, %r172;
	setp.ne.s32 	%p867, %r194, 0;
	setp.eq.s32 	%p868, %r183, %r194;
	and.pred  	%p869, %p868, %p865;
	and.pred  	%p870, %p869, %p867;
	and.pred  	%p871, %p870, %p866;
	mov.u64 	%rd267, %rd59;
	@%p871 bra 	$L__BB0_210;
	setp.eq.s32 	%p872, %r165, %r173;
	setp.eq.s32 	%p873, %r173, %r184;
	setp.ne.s32 	%p874, %r195, 0;
	setp.eq.s32 	%p875, %r184, %r195;
	and.pred  	%p876, %p875, %p873;
	and.pred  	%p877, %p876, %p874;
	and.pred  	%p878, %p877, %p872;
	mov.u64 	%rd267, %rd60;
	@%p878 bra 	$L__BB0_210;
	setp.ne.s32 	%p879, %r196, 0;
	setp.eq.s32 	%p880, %r185, %r196;
	setp.eq.s32 	%p881, %r177, %r185;
	and.pred  	%p882, %p880, %p881;
	and.pred  	%p883, %p882, %p879;
	setp.eq.s32 	%p884, %r169, %r177;
	and.pred  	%p885, %p883, %p884;
	mov.u64 	%rd267, %rd61;
	@%p885 bra 	$L__BB0_210;
	setp.eq.s32 	%p886, %r184, %r195;
	setp.eq.s32 	%p887, %r173, %r184;
	setp.ne.s32 	%p888, %r206, 0;
	setp.eq.s32 	%p889, %r195, %r206;
	and.pred  	%p890, %p889, %p886;
	and.pred  	%p891, %p890, %p888;
	and.pred  	%p892, %p891, %p887;
	mov.u64 	%rd267, %rd63;
	@%p892 bra 	$L__BB0_210;
	setp.eq.s32 	%p893, %r177, %r185;
	setp.eq.s32 	%p894, %r185, %r196;
	setp.ne.s32 	%p895, %r207, 0;
	setp.eq.s32 	%p896, %r196, %r207;
	and.pred  	%p897, %p896, %p894;
	and.pred  	%p898, %p897, %p895;
	and.pred  	%p899, %p898, %p893;
	mov.u64 	%rd267, %rd64;
	@%p899 bra 	$L__BB0_210;
	setp.ne.s32 	%p900, %r208, 0;
	setp.eq.s32 	%p901, %r197, %r208;
	setp.eq.s32 	%p902, %r189, %r197;
	and.pred  	%p903, %p901, %p902;
	and.pred  	%p904, %p903, %p900;
	setp.eq.s32 	%p905, %r181, %r189;
	and.pred  	%p906, %p904, %p905;
	mov.u64 	%rd267, %rd65;
	@%p906 bra 	$L__BB0_210;
	bra.uni 	$L__BB0_224;
$L__BB0_222:
	ld.global.u32 	%r1734, [%rd265];
$L__BB0_223:
	setp.ne.s32 	%p907, %r1734, -1;
	@%p907 bra 	$L__BB0_342;
$L__BB0_224:
	mul.hi.u32 	%r1043, %r1, 87652394;
	mul.lo.s32 	%r1044, %r1043, 49;
	sub.s32 	%r1045, %r1, %r1044;
	cvt.u16.u32 	%rs1, %r1045;
	mul.lo.s16 	%rs2, %rs1, 37;
	shr.u16 	%rs3, %rs2, 8;
	cvt.u32.u16 	%r1046, %rs3;
	mul.wide.u32 	%rd216, %r1046, 4;
	add.s64 	%rd87, %rd6, %rd216;
	add.s64 	%rd268, %rd87, 140;
	ld.global.u32 	%r1047, [%rd87+140];
	setp.eq.s32 	%p908, %r1047, 0;
	@%p908 bra 	$L__BB0_230;
	add.s64 	%rd268, %rd87, 112;
	ld.global.u32 	%r1048, [%rd87+112];
	setp.eq.s32 	%p909, %r1048, 0;
	@%p909 bra 	$L__BB0_230;
	add.s64 	%rd268, %rd87, 84;
	ld.global.u32 	%r1049, [%rd87+84];
	setp.eq.s32 	%p910, %r1049, 0;
	@%p910 bra 	$L__BB0_230;
	add.s64 	%rd268, %rd87, 56;
	ld.global.u32 	%r1050, [%rd87+56];
	setp.eq.s32 	%p911, %r1050, 0;
	@%p911 bra 	$L__BB0_230;
	add.s64 	%rd268, %rd87, 28;
	ld.global.u32 	%r1051, [%rd87+28];
	setp.eq.s32 	%p912, %r1051, 0;
	@%p912 bra 	$L__BB0_230;
	ld.global.u32 	%r1052, [%rd87];
	setp.ne.s32 	%p913, %r1052, 0;
	mov.u64 	%rd268, %rd87;
	@%p913 bra 	$L__BB0_730;
$L__BB0_230:
	mov.b32 	%r1054, 2;
	st.global.u32 	[%rd268], %r1054;
	ld.global.u32 	%r1789, [%rd6];
	ld.global.u32 	%r265, [%rd6+28];
	ld.global.u32 	%r266, [%rd6+56];
	ld.global.u32 	%r1788, [%rd6+84];
	setp.ne.s32 	%p914, %r1788, %r266;
	setp.eq.s32 	%p915, %r266, 0;
	mov.b32 	%r1735, 1;
	or.pred  	%p916, %p915, %p914;
	mov.u32 	%r1736, %r1788;
	@%p916 bra 	$L__BB0_232;
	setp.ne.s32 	%p917, %r1789, 0;
	setp.eq.s32 	%p918, %r265, %r1789;
	and.pred  	%p919, %p917, %p918;
	setp.ne.s32 	%p920, %r265, 0;
	setp.eq.s32 	%p921, %r266, %r265;
	and.pred  	%p922, %p920, %p921;
	selp.b32 	%r1055, 4, 3, %p919;
	selp.b32 	%r1735, %r1055, 2, %p922;
	and.pred  	%p923, %p922, %p919;
	mov.u32 	%r1736, %r266;
	mov.u32 	%r1787, %r1789;
	@%p923 bra 	$L__BB0_334;
$L__BB0_232:
	ld.global.u32 	%r271, [%rd6+112];
	setp.ne.s32 	%p924, %r271, %r1736;
	setp.eq.s32 	%p925, %r1736, 0;
	mov.b32 	%r1737, 1;
	or.pred  	%p926, %p925, %p924;
	mov.u32 	%r1787, %r271;
	@%p926 bra 	$L__BB0_234;
	add.s32 	%r1737, %r1735, 1;
	setp.eq.s32 	%p927, %r1737, 4;
	mov.u32 	%r1787, %r1736;
	@%p927 bra 	$L__BB0_334;
$L__BB0_234:
	ld.global.u32 	%r275, [%rd6+140];
	setp.eq.s32 	%p928, %r275, %r1787;
	setp.ne.s32 	%p929, %r1787, 0;
	setp.eq.s32 	%p930, %r1737, 3;
	and.pred  	%p931, %p928, %p930;
	and.pred  	%p932, %p931, %p929;
	@%p932 bra 	$L__BB0_334;
	ld.global.u32 	%r276, [%rd6+4];
	ld.global.u32 	%r277, [%rd6+32];
	ld.global.u32 	%r278, [%rd6+60];
	ld.global.u32 	%r279, [%rd6+88];
	setp.ne.s32 	%p933, %r279, %r278;
	setp.eq.s32 	%p934, %r278, 0;
	mov.b32 	%r1739, 1;
	or.pred  	%p935, %p934, %p933;
	mov.u32 	%r1740, %r279;
	@%p935 bra 	$L__BB0_237;
	setp.ne.s32 	%p936, %r276, 0;
	setp.eq.s32 	%p937, %r277, %r276;
	and.pred  	%p938, %p936, %p937;
	setp.ne.s32 	%p939, %r277, 0;
	setp.eq.s32 	%p940, %r278, %r277;
	and.pred  	%p941, %p939, %p940;
	selp.b32 	%r1058, 4, 3, %p938;
	selp.b32 	%r1739, %r1058, 2, %p941;
	and.pred  	%p942, %p941, %p938;
	mov.u32 	%r1740, %r278;
	mov.u32 	%r1787, %r276;
	@%p942 bra 	$L__BB0_334;
$L__BB0_237:
	ld.global.u32 	%r283, [%rd6+116];
	setp.ne.s32 	%p943, %r283, %r1740;
	setp.eq.s32 	%p944, %r1740, 0;
	mov.b32 	%r1741, 1;
	or.pred  	%p945, %p944, %p943;
	mov.u32 	%r1787, %r283;
	@%p945 bra 	$L__BB0_239;
	add.s32 	%r1741, %r1739, 1;
	setp.eq.s32 	%p946, %r1741, 4;
	mov.u32 	%r1787, %r1740;
	@%p946 bra 	$L__BB0_334;
$L__BB0_239:
	ld.global.u32 	%r287, [%rd6+144];
	setp.eq.s32 	%p947, %r287, %r1787;
	setp.ne.s32 	%p948, %r1787, 0;
	setp.eq.s32 	%p949, %r1741, 3;
	and.pred  	%p950, %p947, %p949;
	and.pred  	%p951, %p950, %p948;
	@%p951 bra 	$L__BB0_334;
	ld.global.u32 	%r288, [%rd6+8];
	ld.global.u32 	%r289, [%rd6+36];
	ld.global.u32 	%r290, [%rd6+64];
	ld.global.u32 	%r291, [%rd6+92];
	setp.ne.s32 	%p952, %r291, %r290;
	setp.eq.s32 	%p953, %r290, 0;
	mov.b32 	%r1743, 1;
	or.pred  	%p954, %p953, %p952;
	mov.u32 	%r1744, %r291;
	@%p954 bra 	$L__BB0_242;
	setp.ne.s32 	%p955, %r288, 0;
	setp.eq.s32 	%p956, %r289, %r288;
	and.pred  	%p957, %p955, %p956;
	setp.ne.s32 	%p958, %r289, 0;
	setp.eq.s32 	%p959, %r290, %r289;
	and.pred  	%p960, %p958, %p959;
	selp.b32 	%r1061, 4, 3, %p957;
	selp.b32 	%r1743, %r1061, 2, %p960;
	and.pred  	%p961, %p960, %p957;
	mov.u32 	%r1744, %r290;
	mov.u32 	%r1787, %r288;
	@%p961 bra 	$L__BB0_334;
$L__BB0_242:
	ld.global.u32 	%r295, [%rd6+120];
	setp.ne.s32 	%p962, %r295, %r1744;
	setp.eq.s32 	%p963, %r1744, 0;
	mov.b32 	%r1745, 1;
	or.pred  	%p964, %p963, %p962;
	mov.u32 	%r1787, %r295;
	@%p964 bra 	$L__BB0_244;
	add.s32 	%r1745, %r1743, 1;
	setp.eq.s32 	%p965, %r1745, 4;
	mov.u32 	%r1787, %r1744;
	@%p965 bra 	$L__BB0_334;
$L__BB0_244:
	ld.global.u32 	%r299, [%rd6+148];
	setp.eq.s32 	%p966, %r299, %r1787;
	setp.ne.s32 	%p967, %r1787, 0;
	setp.eq.s32 	%p968, %r1745, 3;
	and.pred  	%p969, %p966, %p968;
	and.pred  	%p970, %p969, %p967;
	@%p970 bra 	$L__BB0_334;
	add.s64 	%rd271, %rd6, 12;
	ld.global.u32 	%r300, [%rd6+12];
	add.s64 	%rd95, %rd6, 40;
	ld.global.u32 	%r301, [%rd6+40];
	add.s64 	%rd96, %rd6, 68;
	ld.global.u32 	%r302, [%rd6+68];
	add.s64 	%rd97, %rd6, 96;
	ld.global.u32 	%r303, [%rd6+96];
	setp.ne.s32 	%p971, %r303, %r302;
	setp.eq.s32 	%p972, %r302, 0;
	mov.b32 	%r1747, 1;
	or.pred  	%p973, %p972, %p971;
	mov.u32 	%r1748, %r303;
	@%p973 bra 	$L__BB0_247;
	setp.ne.s32 	%p974, %r300, 0;
	setp.eq.s32 	%p975, %r301, %r300;
	and.pred  	%p976, %p974, %p975;
	setp.ne.s32 	%p977, %r301, 0;
	setp.eq.s32 	%p978, %r302, %r301;
	and.pred  	%p979, %p977, %p978;
	selp.b32 	%r1064, 4, 3, %p976;
	selp.b32 	%r1747, %r1064, 2, %p979;
	and.pred  	%p980, %p979, %p976;
	mov.u32 	%r1748, %r302;
	mov.u32 	%r1787, %r300;
	@%p980 bra 	$L__BB0_334;
$L__BB0_247:
	ld.global.u32 	%r307, [%rd6+124];
	setp.ne.s32 	%p981, %r307, %r1748;
	setp.eq.s32 	%p982, %r1748, 0;
	mov.b32 	%r1749, 1;
	or.pred  	%p983, %p982, %p981;
	mov.u32 	%r1787, %r307;
	@%p983 bra 	$L__BB0_249;
	add.s32 	%r1749, %r1747, 1;
	setp.eq.s32 	%p984, %r1749, 4;
	mov.u32 	%r1787, %r1748;
	@%p984 bra 	$L__BB0_334;
$L__BB0_249:
	ld.global.u32 	%r311, [%rd6+152];
	setp.eq.s32 	%p985, %r311, %r1787;
	setp.ne.s32 	%p986, %r1787, 0;
	setp.eq.s32 	%p987, %r1749, 3;
	and.pred  	%p988, %p985, %p987;
	and.pred  	%p989, %p988, %p986;
	@%p989 bra 	$L__BB0_334;
	add.s64 	%rd98, %rd6, 16;
	ld.global.u32 	%r312, [%rd6+16];
	add.s64 	%rd99, %rd6, 44;
	ld.global.u32 	%r313, [%rd6+44];
	add.s64 	%rd100, %rd6, 72;
	ld.global.u32 	%r314, [%rd6+72];
	add.s64 	%rd101, %rd6, 100;
	ld.global.u32 	%r315, [%rd6+100];
	setp.ne.s32 	%p990, %r315, %r314;
	setp.eq.s32 	%p991, %r314, 0;
	mov.b32 	%r1751, 1;
	or.pred  	%p992, %p991, %p990;
	mov.u32 	%r1752, %r315;
	@%p992 bra 	$L__BB0_252;
	setp.ne.s32 	%p993, %r312, 0;
	setp.eq.s32 	%p994, %r313, %r312;
	and.pred  	%p995, %p993, %p994;
	setp.ne.s32 	%p996, %r313, 0;
	setp.eq.s32 	%p997, %r314, %r313;
	and.pred  	%p998, %p996, %p997;
	selp.b32 	%r1067, 4, 3, %p995;
	selp.b32 	%r1751, %r1067, 2, %p998;
	and.pred  	%p999, %p998, %p995;
	mov.u32 	%r1752, %r314;
	mov.u32 	%r1787, %r312;
	@%p999 bra 	$L__BB0_334;
$L__BB0_252:
	ld.global.u32 	%r319, [%rd6+128];
	setp.ne.s32 	%p1000, %r319, %r1752;
	setp.eq.s32 	%p1001, %r1752, 0;
	mov.b32 	%r1753, 1;
	or.pred  	%p1002, %p1001, %p1000;
	mov.u32 	%r1787, %r319;
	@%p1002 bra 	$L__BB0_254;
	add.s32 	%r1753, %r1751, 1;
	setp.eq.s32 	%p1003, %r1753, 4;
	mov.u32 	%r1787, %r1752;
	@%p1003 bra 	$L__BB0_334;
$L__BB0_254:
	ld.global.u32 	%r323, [%rd6+156];
	setp.eq.s32 	%p1004, %r323, %r1787;
	setp.ne.s32 	%p1005, %r1787, 0;
	setp.eq.s32 	%p1006, %r1753, 3;
	and.pred  	%p1007, %p1004, %p1006;
	and.pred  	%p1008, %p1007, %p1005;
	@%p1008 bra 	$L__BB0_334;
	add.s64 	%rd102, %rd6, 20;
	ld.global.u32 	%r324, [%rd6+20];
	add.s64 	%rd103, %rd6, 48;
	ld.global.u32 	%r325, [%rd6+48];
	add.s64 	%rd104, %rd6, 76;
	ld.global.u32 	%r326, [%rd6+76];
	ld.global.u32 	%r327, [%rd6+104];
	setp.ne.s32 	%p1009, %r327, %r326;
	setp.eq.s32 	%p1010, %r326, 0;
	mov.b32 	%r1755, 1;
	or.pred  	%p1011, %p1010, %p1009;
	mov.u32 	%r1756, %r327;
	@%p1011 bra 	$L__BB0_257;
	setp.ne.s32 	%p1012, %r324, 0;
	setp.eq.s32 	%p1013, %r325, %r324;
	and.pred  	%p1014, %p1012, %p1013;
	setp.ne.s32 	%p1015, %r325, 0;
	setp.eq.s32 	%p1016, %r326, %r325;
	and.pred  	%p1017, %p1015, %p1016;
	selp.b32 	%r1070, 4, 3, %p1014;
	selp.b32 	%r1755, %r1070, 2, %p1017;
	and.pred  	%p1018, %p1017, %p1014;
	mov.u32 	%r1756, %r326;
	mov.u32 	%r1787, %r324;
	@%p1018 bra 	$L__BB0_334;
$L__BB0_257:
	ld.global.u32 	%r331, [%rd6+132];
	setp.ne.s32 	%p1019, %r331, %r1756;
	setp.eq.s32 	%p1020, %r1756, 0;
	mov.b32 	%r1757, 1;
	or.pred  	%p1021, %p1020, %p1019;
	mov.u32 	%r1787, %r331;
	@%p1021 bra 	$L__BB0_259;
	add.s32 	%r1757, %r1755, 1;
	setp.eq.s32 	%p1022, %r1757, 4;
	mov.u32 	%r1787, %r1756;
	@%p1022 bra 	$L__BB0_334;
$L__BB0_259:
	ld.global.u32 	%r335, [%rd6+160];
	setp.eq.s32 	%p1023, %r335, %r1787;
	setp.ne.s32 	%p1024, %r1787, 0;
	setp.eq.s32 	%p1025, %r1757, 3;
	and.pred  	%p1026, %p1023, %p1025;
	and.pred  	%p1027, %p1026, %p1024;
	@%p1027 bra 	$L__BB0_334;
	add.s64 	%rd105, %rd6, 24;
	ld.global.u32 	%r336, [%rd6+24];
	add.s64 	%rd106, %rd6, 52;
	ld.global.u32 	%r337, [%rd6+52];
	add.s64 	%rd107, %rd6, 80;
	ld.global.u32 	%r338, [%rd6+80];
	add.s64 	%rd108, %rd6, 108;
	ld.global.u32 	%r339, [%rd6+108];
	setp.ne.s32 	%p1028, %r339, %r338;
	setp.eq.s32 	%p1029, %r338, 0;
	mov.b32 	%r1759, 1;
	or.pred  	%p1030, %p1029, %p1028;
	mov.u32 	%r1760, %r339;
	@%p1030 bra 	$L__BB0_262;
	setp.ne.s32 	%p1031, %r336, 0;
	setp.eq.s32 	%p1032, %r337, %r336;
	and.pred  	%p1033, %p1031, %p1032;
	setp.ne.s32 	%p1034, %r337, 0;
	setp.eq.s32 	%p1035, %r338, %r337;
	and.pred  	%p1036, %p1034, %p1035;
	selp.b32 	%r1073, 4, 3, %p1033;
	selp.b32 	%r1759, %r1073, 2, %p1036;
	and.pred  	%p1037, %p1036, %p1033;
	mov.u32 	%r1760, %r338;
	mov.u32 	%r1787, %r336;
	@%p1037 bra 	$L__BB0_334;
$L__BB0_262:
	ld.global.u32 	%r343, [%rd6+136];
	setp.ne.s32 	%p1038, %r343, %r1760;
	setp.eq.s32 	%p1039, %r1760, 0;
	mov.b32 	%r1761, 1;
	or.pred  	%p1040, %p1039, %p1038;
	mov.u32 	%r1787, %r343;
	@%p1040 bra 	$L__BB0_264;
	add.s32 	%r1761, %r1759, 1;
	setp.eq.s32 	%p1041, %r1761, 4;
	mov.u32 	%r1787, %r1760;
	@%p1041 bra 	$L__BB0_334;
$L__BB0_264:
	ld.global.u32 	%r347, [%rd6+164];
	setp.eq.s32 	%p1042, %r347, %r1787;
	setp.ne.s32 	%p1043, %r1787, 0;
	setp.eq.s32 	%p1044, %r1761, 3;
	and.pred  	%p1045, %p1042, %p1044;
	and.pred  	%p1046, %p1045, %p1043;
	@%p1046 bra 	$L__BB0_334;
	setp.eq.s32 	%p1047, %r288, 0;
	setp.ne.s32 	%p1048, %r300, %r288;
	mov.b32 	%r1763, 1;
	or.pred  	%p1049, %p1047, %p1048;
	@%p1049 bra 	$L__BB0_267;
	setp.eq.s32 	%p1050, %r276, %r1789;
	setp.ne.s32 	%p1051, %r1789, 0;
	and.pred  	%p1052, %p1051, %p1050;
	setp.eq.s32 	%p1053, %r288, %r276;
	setp.ne.s32 	%p1054, %r276, 0;
	and.pred  	%p1055, %p1054, %p1053;
	selp.b32 	%r1076, 4, 3, %p1052;
	selp.b32 	%r1763, %r1076, 2, %p1055;
	and.pred  	%p1056, %p1055, %p1052;
	mov.u64 	%rd269, %rd271;
	@%p1056 bra 	$L__BB0_333;
$L__BB0_267:
	setp.eq.s32 	%p1057, %r300, 0;
	setp.ne.s32 	%p1058, %r312, %r300;
	mov.b32 	%r1764, 1;
	or.pred  	%p1059, %p1057, %p1058;
	mov.u32 	%r1765, %r312;
	@%p1059 bra 	$L__BB0_269;
	add.s32 	%r1764, %r1763, 1;
	setp.eq.s32 	%p1060, %r1764, 4;
	mov.u64 	%rd269, %rd98;
	mov.u32 	%r1765, %r300;
	@%p1060 bra 	$L__BB0_333;
$L__BB0_269:
	setp.ne.s32 	%p1061, %r324, %r1765;
	setp.eq.s32 	%p1062, %r1765, 0;
	mov.b32 	%r1766, 1;
	or.pred  	%p1063, %p1062, %p1061;
	@%p1063 bra 	$L__BB0_271;
	add.s32 	%r1766, %r1764, 1;
	setp.eq.s32 	%p1064, %r1766, 4;
	mov.u64 	%rd269, %rd102;
	@%p1064 bra 	$L__BB0_333;
$L__BB0_271:
	setp.ne.s32 	%p1065, %r324, 0;
	setp.eq.s32 	%p1066, %r336, %r324;
	setp.eq.s32 	%p1067, %r1766, 3;
	and.pred  	%p1068, %p1066, %p1067;
	and.pred  	%p1069, %p1068, %p1065;
	mov.u64 	%rd269, %rd105;
	@%p1069 bra 	$L__BB0_333;
	setp.eq.s32 	%p1070, %r289, 0;
	setp.ne.s32 	%p1071, %r301, %r289;
	mov.b32 	%r1767, 1;
	or.pred  	%p1072, %p1070, %p1071;
	@%p1072 bra 	$L__BB0_274;
	setp.eq.s32 	%p1073, %r277, %r265;
	setp.ne.s32 	%p1074, %r265, 0;
	and.pred  	%p1075, %p1074, %p1073;
	setp.eq.s32 	%p1076, %r289, %r277;
	setp.ne.s32 	%p1077, %r277, 0;
	and.pred  	%p1078, %p1077, %p1076;
	selp.b32 	%r1080, 4, 3, %p1075;
	selp.b32 	%r1767, %r1080, 2, %p1078;
	and.pred  	%p1079, %p1078, %p1075;
	mov.u64 	%rd269, %rd95;
	@%p1079 bra 	$L__BB0_333;
$L__BB0_274:
	setp.eq.s32 	%p1080, %r301, 0;
	setp.ne.s32 	%p1081, %r313, %r301;
	mov.b32 	%r1768, 1;
	or.pred  	%p1082, %p1080, %p1081;
	mov.u32 	%r1769, %r313;
	@%p1082 bra 	$L__BB0_276;
	add.s32 	%r1768, %r1767, 1;
	setp.eq.s32 	%p1083, %r1768, 4;
	mov.u64 	%rd269, %rd99;
	mov.u32 	%r1769, %r301;
	@%p1083 bra 	$L__BB0_333;
$L__BB0_276:
	setp.ne.s32 	%p1084, %r325, %r1769;
	setp.eq.s32 	%p1085, %r1769, 0;
	mov.b32 	%r1770, 1;
	or.pred  	%p1086, %p1085, %p1084;
	@%p1086 bra 	$L__BB0_278;
	add.s32 	%r1770, %r1768, 1;
	setp.eq.s32 	%p1087, %r1770, 4;
	mov.u64 	%rd269, %rd103;
	@%p1087 bra 	$L__BB0_333;
$L__BB0_278:
	setp.ne.s32 	%p1088, %r325, 0;
	setp.eq.s32 	%p1089, %r337, %r325;
	setp.eq.s32 	%p1090, %r1770, 3;
	and.pred  	%p1091, %p1089, %p1090;
	and.pred  	%p1092, %p1091, %p1088;
	mov.u64 	%rd269, %rd106;
	@%p1092 bra 	$L__BB0_333;
	setp.eq.s32 	%p1093, %r290, 0;
	setp.ne.s32 	%p1094, %r302, %r290;
	mov.b32 	%r1771, 1;
	or.pred  	%p1095, %p1093, %p1094;
	@%p1095 bra 	$L__BB0_281;
	setp.eq.s32 	%p1096, %r278, %r266;
	setp.ne.s32 	%p1097, %r266, 0;
	and.pred  	%p1098, %p1097, %p1096;
	setp.eq.s32 	%p1099, %r290, %r278;
	setp.ne.s32 	%p1100, %r278, 0;
	and.pred  	%p1101, %p1100, %p1099;
	selp.b32 	%r1084, 4, 3, %p1098;
	selp.b32 	%r1771, %r1084, 2, %p1101;
	and.pred  	%p1102, %p1101, %p1098;
	mov.u64 	%rd269, %rd96;
	@%p1102 bra 	$L__BB0_333;
$L__BB0_281:
	setp.eq.s32 	%p1103, %r302, 0;
	setp.ne.s32 	%p1104, %r314, %r302;
	mov.b32 	%r1772, 1;
	or.pred  	%p1105, %p1103, %p1104;
	mov.u32 	%r1773, %r314;
	@%p1105 bra 	$L__BB0_283;
	add.s32 	%r1772, %r1771, 1;
	setp.eq.s32 	%p1106, %r1772, 4;
	mov.u64 	%rd269, %rd100;
	mov.u32 	%r1773, %r302;
	@%p1106 bra 	$L__BB0_333;
$L__BB0_283:
	setp.ne.s32 	%p1107, %r326, %r1773;
	setp.eq.s32 	%p1108, %r1773, 0;
	mov.b32 	%r1774, 1;
	or.pred  	%p1109, %p1108, %p1107;
	@%p1109 bra 	$L__BB0_285;
	add.s32 	%r1774, %r1772, 1;
	setp.eq.s32 	%p1110, %r1774, 4;
	mov.u64 	%rd269, %rd104;
	@%p1110 bra 	$L__BB0_333;
$L__BB0_285:
	setp.ne.s32 	%p1111, %r326, 0;
	setp.eq.s32 	%p1112, %r338, %r326;
	setp.eq.s32 	%p1113, %r1774, 3;
	and.pred  	%p1114, %p1112, %p1113;
	and.pred  	%p1115, %p1114, %p1111;
	mov.u64 	%rd269, %rd107;
	@%p1115 bra 	$L__BB0_333;
	setp.ne.s32 	%p1116, %r303, %r291;
	setp.eq.s32 	%p1117, %r291, 0;
	mov.b32 	%r1775, 1;
	or.pred  	%p1118, %p1117, %p1116;
	@%p1118 bra 	$L__BB0_288;
	setp.ne.s32 	%p1119, %r1788, 0;
	setp.eq.s32 	%p1120, %r279, %r1788;
	and.pred  	%p1121, %p1119, %p1120;
	setp.ne.s32 	%p1122, %r279, 0;
	setp.eq.s32 	%p1123, %r291, %r279;
	and.pred  	%p1124, %p1122, %p1123;
	selp.b32 	%r1088, 4, 3, %p1121;
	selp.b32 	%r1775, %r1088, 2, %p1124;
	and.pred  	%p1125, %p1124, %p1121;
	mov.u64 	%rd269, %rd97;
	@%p1125 bra 	$L__BB0_333;
$L__BB0_288:
	setp.ne.s32 	%p1126, %r315, %r303;
	setp.eq.s32 	%p1127, %r303, 0;
	mov.b32 	%r1776, 1;
	or.pred  	%p1128, %p1127, %p1126;
	mov.u32 	%r1777, %r315;
	@%p1128 bra 	$L__BB0_290;
	add.s32 	%r1776, %r1775, 1;
	setp.eq.s32 	%p1129, %r1776, 4;
	mov.u64 	%rd269, %rd101;
	mov.u32 	%r1777, %r303;
	@%p1129 bra 	$L__BB0_333;
$L__BB0_290:
	setp.ne.s32 	%p1130, %r327, %r1777;
	setp.eq.s32 	%p1131, %r1777, 0;
	mov.b32 	%r1778, 1;
	or.pred  	%p1132, %p1131, %p1130;
	@%p1132 bra 	$L__BB0_292;
	add.s64 	%rd269, %rd6, 104;
	add.s32 	%r1778, %r1776, 1;
	setp.eq.s32 	%p1133, %r1778, 4;
	@%p1133 bra 	$L__BB0_333;
$L__BB0_292:
	setp.eq.s32 	%p1134, %r339, %r327;
	setp.ne.s32 	%p1135, %r327, 0;
	setp.eq.s32 	%p1136, %r1778, 3;
	and.pred  	%p1137, %p1134, %p1136;
	and.pred  	%p1138, %p1137, %p1135;
	mov.u64 	%rd269, %rd108;
	@%p1138 bra 	$L__BB0_333;
	setp.ne.s32 	%p1139, %r307, %r295;
	setp.eq.s32 	%p1140, %r295, 0;
	mov.b32 	%r1779, 1;
	or.pred  	%p1141, %p1140, %p1139;
	@%p1141 bra 	$L__BB0_295;
	add.s64 	%rd269, %rd6, 124;
	setp.ne.s32 	%p1142, %r271, 0;
	setp.eq.s32 	%p1143, %r283, %r271;
	and.pred  	%p1144, %p1142, %p1143;
	setp.ne.s32 	%p1145, %r283, 0;
	setp.eq.s32 	%p1146, %r295, %r283;
	and.pred  	%p1147, %p1145, %p1146;
	selp.b32 	%r1092, 4, 3, %p1144;
	selp.b32 	%r1779, %r1092, 2, %p1147;
	and.pred  	%p1148, %p1147, %p1144;
	@%p1148 bra 	$L__BB0_333;
$L__BB0_295:
	setp.ne.s32 	%p1149, %r319, %r307;
	setp.eq.s32 	%p1150, %r307, 0;
	mov.b32 	%r1780, 1;
	or.pred  	%p1151, %p1150, %p1149;
	mov.u32 	%r1781, %r319;
	@%p1151 bra 	$L__BB0_297;
	add.s64 	%rd269, %rd6, 128;
	add.s32 	%r1780, %r1779, 1;
	setp.eq.s32 	%p1152, %r1780, 4;
	mov.u32 	%r1781, %r307;
	@%p1152 bra 	$L__BB0_333;
$L__BB0_297:
	setp.ne.s32 	%p1153, %r331, %r1781;
	setp.eq.s32 	%p1154, %r1781, 0;
	mov.b32 	%r1782, 1;
	or.pred  	%p1155, %p1154, %p1153;
	@%p1155 bra 	$L__BB0_299;
	add.s64 	%rd269, %rd6, 132;
	add.s32 	%r1782, %r1780, 1;
	setp.eq.s32 	%p1156, %r1782, 4;
	@%p1156 bra 	$L__BB0_333;
$L__BB0_299:
	add.s64 	%rd269, %rd6, 136;
	setp.eq.s32 	%p1157, %r343, %r331;
	setp.ne.s32 	%p1158, %r331, 0;
	setp.eq.s32 	%p1159, %r1782, 3;
	and.pred  	%p1160, %p1157, %p1159;
	and.pred  	%p1161, %p1160, %p1158;
	@%p1161 bra 	$L__BB0_333;
	setp.ne.s32 	%p1162, %r311, %r299;
	setp.eq.s32 	%p1163, %r299, 0;
	mov.b32 	%r1783, 1;
	or.pred  	%p1164, %p1163, %p1162;
	@%p1164 bra 	$L__BB0_302;
	add.s64 	%rd269, %rd6, 152;
	setp.ne.s32 	%p1165, %r275, 0;
	setp.eq.s32 	%p1166, %r287, %r275;
	and.pred  	%p1167, %p1165, %p1166;
	setp.ne.s32 	%p1168, %r287, 0;
	setp.eq.s32 	%p1169, %r299, %r287;
	and.pred  	%p1170, %p1168, %p1169;
	selp.b32 	%r1096, 4, 3, %p1167;
	selp.b32 	%r1783, %r1096, 2, %p1170;
	and.pred  	%p1171, %p1170, %p1167;
	@%p1171 bra 	$L__BB0_333;
$L__BB0_302:
	setp.ne.s32 	%p1172, %r323, %r311;
	setp.eq.s32 	%p1173, %r311, 0;
	mov.b32 	%r1784, 1;
	or.pred  	%p1174, %p1173, %p1172;
	mov.u32 	%r1785, %r323;
	@%p1174 bra 	$L__BB0_304;
	add.s64 	%rd269, %rd6, 156;
	add.s32 	%r1784, %r1783, 1;
	setp.eq.s32 	%p1175, %r1784, 4;
	mov.u32 	%r1785, %r311;
	@%p1175 bra 	$L__BB0_333;
$L__BB0_304:
	setp.ne.s32 	%p1176, %r335, %r1785;
	setp.eq.s32 	%p1177, %r1785, 0;
	mov.b32 	%r1786, 1;
	or.pred  	%p1178, %p1177, %p1176;
	@%p1178 bra 	$L__BB0_306;
	add.s64 	%rd269, %rd6, 160;
	add.s32 	%r1786, %r1784, 1;
	setp.eq.s32 	%p1179, %r1786, 4;
	@%p1179 bra 	$L__BB0_333;
$L__BB0_306:
	add.s64 	%rd269, %rd6, 164;
	setp.eq.s32 	%p1180, %r347, %r335;
	setp.ne.s32 	%p1181, %r335, 0;
	setp.eq.s32 	%p1182, %r1786, 3;
	and.pred  	%p1183, %p1180, %p1182;
	and.pred  	%p1184, %p1183, %p1181;
	@%p1184 bra 	$L__BB0_333;
	setp.eq.s32 	%p1185, %r1789, 0;
	setp.ne.s32 	%p1186, %r277, %r1789;
	setp.ne.s32 	%p1187, %r290, %r1789;
	or.pred  	%p1188, %p1186, %p1187;
	or.pred  	%p1189, %p1188, %p1185;
	setp.ne.s32 	%p1190, %r303, %r1789;
	or.pred  	%p1191, %p1189, %p1190;
	mov.u64 	%rd270, %rd6;
	@%p1191 bra 	$L__BB0_309;
$L__BB0_308:
	ld.global.u32 	%r1787, [%rd270];
	bra.uni 	$L__BB0_334;
$L__BB0_309:
	add.s64 	%rd270, %rd6, 28;
	setp.ne.s32 	%p1192, %r265, 0;
	setp.eq.s32 	%p1193, %r278, %r265;
	setp.eq.s32 	%p1194, %r291, %r265;
	and.pred  	%p1195, %p1193, %p1194;
	and.pred  	%p1196, %p1195, %p1192;
	setp.eq.s32 	%p1197, %r307, %r265;
	and.pred  	%p1198, %p1196, %p1197;
	@%p1198 bra 	$L__BB0_308;
	add.s64 	%rd270, %rd6, 56;
	setp.ne.s32 	%p1199, %r266, 0;
	setp.eq.s32 	%p1200, %r279, %r266;
	setp.eq.s32 	%p1201, %r295, %r266;
	and.pred  	%p1202, %p1200, %p1201;
	and.pred  	%p1203, %p1202, %p1199;
	setp.eq.s32 	%p1204, %r311, %r266;
	and.pred  	%p1205, %p1203, %p1204;
	@%p1205 bra 	$L__BB0_308;
	add.s64 	%rd270, %rd6, 4;
	setp.ne.s32 	%p1206, %r276, 0;
	setp.eq.s32 	%p1207, %r289, %r276;
	setp.eq.s32 	%p1208, %r302, %r276;
	and.pred  	%p1209, %p1207, %p1208;
	and.pred  	%p1210, %p1209, %p1206;
	setp.eq.s32 	%p1211, %r315, %r276;
	and.pred  	%p1212, %p1210, %p1211;
	@%p1212 bra 	$L__BB0_308;
	add.s64 	%rd270, %rd6, 32;
	setp.ne.s32 	%p1213, %r277, 0;
	setp.eq.s32 	%p1214, %r290, %r277;
	setp.eq.s32 	%p1215, %r303, %r277;
	and.pred  	%p1216, %p1214, %p1215;
	and.pred  	%p1217, %p1216, %p1213;
	setp.eq.s32 	%p1218, %r319, %r277;
	and.pred  	%p1219, %p1217, %p1218;
	@%p1219 bra 	$L__BB0_308;
	add.s64 	%rd270, %rd6, 60;
	setp.ne.s32 	%p1220, %r278, 0;
	setp.eq.s32 	%p1221, %r291, %r278;
	setp.eq.s32 	%p1222, %r307, %r278;
	and.pred  	%p1223, %p1221, %p1222;
	and.pred  	%p1224, %p1223, %p1220;
	setp.eq.s32 	%p1225, %r323, %r278;
	and.pred  	%p1226, %p1224, %p1225;
	@%p1226 bra 	$L__BB0_308;
	add.s64 	%rd270, %rd6, 8;
	setp.ne.s32 	%p1227, %r288, 0;
	setp.eq.s32 	%p1228, %r301, %r288;
	setp.eq.s32 	%p1229, %r314, %r288;
	and.pred  	%p1230, %p1228, %p1229;
	and.pred  	%p1231, %p1230, %p1227;
	setp.eq.s32 	%p1232, %r327, %r288;
	and.pred  	%p1233, %p1231, %p1232;
	@%p1233 bra 	$L__BB0_308;
	add.s64 	%rd270, %rd6, 36;
	setp.ne.s32 	%p1234, %r289, 0;
	setp.eq.s32 	%p1235, %r302, %r289;
	setp.eq.s32 	%p1236, %r315, %r289;
	and.pred  	%p1237, %p1235, %p1236;
	and.pred  	%p1238, %p1237, %p1234;
	setp.eq.s32 	%p1239, %r331, %r289;
	and.pred  	%p1240, %p1238, %p1239;
	@%p1240 bra 	$L__BB0_308;
	add.s64 	%rd270, %rd6, 64;
	setp.ne.s32 	%p1241, %r290, 0;
	setp.eq.s32 	%p1242, %r303, %r290;
	setp.eq.s32 	%p1243, %r319, %r290;
	and.pred  	%p1244, %p1242, %p1243;
	and.pred  	%p1245, %p1244, %p1241;
	setp.eq.s32 	%p1246, %r335, %r290;
	and.pred  	%p1247, %p1245, %p1246;
	@%p1247 bra 	$L__BB0_308;
	setp.ne.s32 	%p1248, %r300, 0;
	setp.eq.s32 	%p1249, %r313, %r300;
	setp.eq.s32 	%p1250, %r326, %r300;
	and.pred  	%p1251, %p1249, %p1250;
	setp.eq.s32 	%p1252, %r339, %r300;
	and.pred  	%p1253, %p1251, %p1252;
	and.pred  	%p1254, %p1253, %p1248;
	mov.u64 	%rd270, %rd271;
	@%p1254 bra 	$L__BB0_308;
	setp.ne.s32 	%p1255, %r301, 0;
	setp.eq.s32 	%p1256, %r314, %r301;
	setp.eq.s32 	%p1257, %r327, %r301;
	and.pred  	%p1258, %p1256, %p1257;
	setp.eq.s32 	%p1259, %r343, %r301;
	and.pred  	%p1260, %p1258, %p1259;
	and.pred  	%p1261, %p1260, %p1255;
	mov.u64 	%rd270, %rd95;
	@%p1261 bra 	$L__BB0_308;
	setp.ne.s32 	%p1262, %r302, 0;
	setp.eq.s32 	%p1263, %r315, %r302;
	setp.eq.s32 	%p1264, %r331, %r302;
	and.pred  	%p1265, %p1263, %p1264;
	setp.eq.s32 	%p1266, %r347, %r302;
	and.pred  	%p1267, %p1265, %p1266;
	and.pred  	%p1268, %p1267, %p1262;
	mov.u64 	%rd270, %rd96;
	@%p1268 bra 	$L__BB0_308;
	setp.ne.s32 	%p1270, %r289, %r300;
	setp.ne.s32 	%p1271, %r278, %r289;
	or.pred  	%p1272, %p1270, %p1271;
	setp.ne.s32 	%p1273, %r1788, %r278;
	or.pred  	%p1274, %p1272, %p1273;
	or.pred  	%p1275, %p1274, %p1057;
	@%p1275 bra 	$L__BB0_322;
$L__BB0_321:
	ld.global.u32 	%r1787, [%rd271];
	bra.uni 	$L__BB0_334;
$L__BB0_322:
	setp.eq.s32 	%p1277, %r290, %r301;
	setp.eq.s32 	%p1278, %r279, %r290;
	and.pred  	%p1279, %p1277, %p1278;
	setp.eq.s32 	%p1280, %r271, %r279;
	and.pred  	%p1281, %p1279, %p1280;
	and.pred  	%p1282, %p1281, %p1255;
	mov.u64 	%rd271, %rd95;
	@%p1282 bra 	$L__BB0_321;
	setp.ne.s32 	%p1283, %r302, 0;
	setp.eq.s32 	%p1284, %r291, %r302;
	setp.eq.s32 	%p1285, %r283, %r291;
	and.pred  	%p1286, %p1284, %p1285;
	setp.eq.s32 	%p1287, %r275, %r283;
	and.pred  	%p1288, %p1286, %p1287;
	and.pred  	%p1289, %p1288, %p1283;
	mov.u64 	%rd271, %rd96;
	@%p1289 bra 	$L__BB0_321;
	setp.eq.s32 	%p1290, %r279, %r290;
	setp.eq.s32 	%p1291, %r290, %r301;
	setp.ne.s32 	%p1292, %r312, 0;
	setp.eq.s32 	%p1293, %r301, %r312;
	and.pred  	%p1294, %p1293, %p1291;
	and.pred  	%p1295, %p1294, %p1292;
	and.pred  	%p1296, %p1295, %p1290;
	mov.u64 	%rd271, %rd98;
	@%p1296 bra 	$L__BB0_321;
	setp.eq.s32 	%p1297, %r283, %r291;
	setp.eq.s32 	%p1298, %r291, %r302;
	setp.ne.s32 	%p1299, %r313, 0;
	setp.eq.s32 	%p1300, %r302, %r313;
	and.pred  	%p1301, %p1300, %p1298;
	and.pred  	%p1302, %p1301, %p1299;
	and.pred  	%p1303, %p1302, %p1297;
	mov.u64 	%rd271, %rd99;
	@%p1303 bra 	$L__BB0_321;
	setp.ne.s32 	%p1304, %r314, 0;
	setp.eq.s32 	%p1305, %r303, %r314;
	setp.eq.s32 	%p1306, %r295, %r303;
	and.pred  	%p1307, %p1305, %p1306;
	and.pred  	%p1308, %p1307, %p1304;
	setp.eq.s32 	%p1309, %r287, %r295;
	and.pred  	%p1310, %p1308, %p1309;
	mov.u64 	%rd271, %rd100;
	@%p1310 bra 	$L__BB0_321;
	setp.eq.s32 	%p1311, %r302, %r313;
	setp.eq.s32 	%p1312, %r291, %r302;
	setp.ne.s32 	%p1313, %r324, 0;
	setp.eq.s32 	%p1314, %r313, %r324;
	and.pred  	%p1315, %p1314, %p1311;
	and.pred  	%p1316, %p1315, %p1313;
	and.pred  	%p1317, %p1316, %p1312;
	mov.u64 	%rd271, %rd102;
	@%p1317 bra 	$L__BB0_321;
	setp.eq.s32 	%p1318, %r295, %r303;
	setp.eq.s32 	%p1319, %r303, %r314;
	setp.ne.s32 	%p1320, %r325, 0;
	setp.eq.s32 	%p1321, %r314, %r325;
	and.pred  	%p1322, %p1321, %p1319;
	and.pred  	%p1323, %p1322, %p1320;
	and.pred  	%p1324, %p1323, %p1318;
	mov.u64 	%rd271, %rd103;
	@%p1324 bra 	$L__BB0_321;
	setp.ne.s32 	%p1325, %r326, 0;
	setp.eq.s32 	%p1326, %r315, %r326;
	setp.eq.s32 	%p1327, %r307, %r315;
	and.pred  	%p1328, %p1326, %p1327;
	and.pred  	%p1329, %p1328, %p1325;
	setp.eq.s32 	%p1330, %r299, %r307;
	and.pred  	%p1331, %p1329, %p1330;
	mov.u64 	%rd271, %rd104;
	@%p1331 bra 	$L__BB0_321;
	setp.eq.s32 	%p1332, %r314, %r325;
	setp.eq.s32 	%p1333, %r303, %r314;
	setp.ne.s32 	%p1334, %r336, 0;
	setp.eq.s32 	%p1335, %r325, %r336;
	and.pred  	%p1336, %p1335, %p1332;
	and.pred  	%p1337, %p1336, %p1334;
	and.pred  	%p1338, %p1337, %p1333;
	mov.u64 	%rd271, %rd105;
	@%p1338 bra 	$L__BB0_321;
	setp.eq.s32 	%p1339, %r307, %r315;
	setp.eq.s32 	%p1340, %r315, %r326;
	setp.ne.s32 	%p1341, %r337, 0;
	setp.eq.s32 	%p1342, %r326, %r337;
	and.pred  	%p1343, %p1342, %p1340;
	and.pred  	%p1344, %p1343, %p1341;
	and.pred  	%p1345, %p1344, %p1339;
	mov.u64 	%rd271, %rd106;
	@%p1345 bra 	$L__BB0_321;
	setp.ne.s32 	%p1346, %r338, 0;
	setp.eq.s32 	%p1347, %r327, %r338;
	setp.eq.s32 	%p1348, %r319, %r327;
	and.pred  	%p1349, %p1347, %p1348;
	and.pred  	%p1350, %p1349, %p1346;
	setp.eq.s32 	%p1351, %r311, %r319;
	and.pred  	%p1352, %p1350, %p1351;
	mov.u64 	%rd271, %rd107;
	@%p1352 bra 	$L__BB0_321;
	bra.uni 	$L__BB0_335;
$L__BB0_333:
	ld.global.u32 	%r1787, [%rd269];
$L__BB0_334:
	setp.ne.s32 	%p1353, %r1787, -1;
	@%p1353 bra 	$L__BB0_342;
$L__BB0_335:
	mul.hi.u32 	%r1099, %r1, 613566757;
	mul.lo.s32 	%r1100, %r1099, 7;
	sub.s32 	%r1101, %r1, %r1100;
	mul.wide.u32 	%rd217, %r1101, 4;
	add.s64 	%rd129, %rd6, %rd217;
	add.s64 	%rd272, %rd129, 140;
	ld.global.u32 	%r1102, [%rd129+140];
	setp.eq.s32 	%p1354, %r1102, 0;
	@%p1354 bra 	$L__BB0_341;
	add.s64 	%rd272, %rd129, 112;
	ld.global.u32 	%r1103, [%rd129+112];
	setp.eq.s32 	%p1355, %r1103, 0;
	@%p1355 bra 	$L__BB0_341;
	add.s64 	%rd272, %rd129, 84;
	ld.global.u32 	%r1104, [%rd129+84];
	setp.eq.s32 	%p1356, %r1104, 0;
	@%p1356 bra 	$L__BB0_341;
	add.s64 	%rd272, %rd129, 56;
	ld.global.u32 	%r1105, [%rd129+56];
	setp.eq.s32 	%p1357, %r1105, 0;
	@%p1357 bra 	$L__BB0_341;
	add.s64 	%rd272, %rd129, 28;
	ld.global.u32 	%r1106, [%rd129+28];
	setp.eq.s32 	%p1358, %r1106, 0;
	@%p1358 bra 	$L__BB0_341;
	ld.global.u32 	%r1107, [%rd129];
	setp.ne.s32 	%p1359, %r1107, 0;
	mov.u64 	%rd272, %rd129;
	@%p1359 bra 	$L__BB0_730;
$L__BB0_341:
	mov.b32 	%r1108, 1;
	st.global.u32 	[%rd272], %r1108;
	ld.global.u32 	%r1789, [%rd6];
	ld.global.u32 	%r1788, [%rd6+84];
$L__BB0_342:
	ld.global.u32 	%r398, [%rd6+28];
	setp.eq.s32 	%p1360, %r398, %r1789;
	setp.ne.s32 	%p1361, %r1789, 0;
	and.pred  	%p1, %p1361, %p1360;
	ld.global.u32 	%r399, [%rd6+56];
	setp.eq.s32 	%p1362, %r399, %r398;
	setp.ne.s32 	%p1363, %r398, 0;
	and.pred  	%p2, %p1363, %p1362;
	setp.eq.s32 	%p1364, %r1788, %r399;
	setp.ne.s32 	%p1365, %r399, 0;
	and.pred  	%p3, %p1365, %p1364;
	mov.b32 	%r1790, 1;
	not.pred 	%p1366, %p3;
	@%p1366 bra 	$L__BB0_344;
	selp.b32 	%r1110, 4, 3, %p1;
	selp.b32 	%r1790, %r1110, 2, %p2;
	and.pred  	%p1367, %p2, %p1;
	mov.u32 	%r1841, %r1789;
	@%p1367 bra 	$L__BB0_445;
$L__BB0_344:
	ld.global.u32 	%r402, [%rd6+112];
	setp.ne.s32 	%p1368, %r402, %r1788;
	setp.eq.s32 	%p1369, %r1788, 0;
	mov.b32 	%r1791, 1;
	or.pred  	%p1370, %p1369, %p1368;
	mov.u32 	%r1841, %r402;
	@%p1370 bra 	$L__BB0_346;
	add.s32 	%r1791, %r1790, 1;
	setp.eq.s32 	%p1371, %r1791, 4;
	mov.u32 	%r1841, %r1788;
	@%p1371 bra 	$L__BB0_445;
$L__BB0_346:
	ld.global.u32 	%r406, [%rd6+140];
	setp.eq.s32 	%p1372, %r406, %r1841;
	setp.ne.s32 	%p1373, %r1841, 0;
	setp.eq.s32 	%p1374, %r1791, 3;
	and.pred  	%p1375, %p1372, %p1374;
	and.pred  	%p1376, %p1375, %p1373;
	@%p1376 bra 	$L__BB0_445;
	ld.global.u32 	%r407, [%rd6+4];
	ld.global.u32 	%r408, [%rd6+32];
	ld.global.u32 	%r409, [%rd6+60];
	ld.global.u32 	%r410, [%rd6+88];
	setp.ne.s32 	%p1377, %r410, %r409;
	setp.eq.s32 	%p1378, %r409, 0;
	mov.b32 	%r1793, 1;
	or.pred  	%p1379, %p1378, %p1377;
	mov.u32 	%r1794, %r410;
	@%p1379 bra 	$L__BB0_349;
	setp.ne.s32 	%p1380, %r407, 0;
	setp.eq.s32 	%p1381, %r408, %r407;
	and.pred  	%p1382, %p1380, %p1381;
	setp.ne.s32 	%p1383, %r408, 0;
	setp.eq.s32 	%p1384, %r409, %r408;
	and.pred  	%p1385, %p1383, %p1384;
	selp.b32 	%r1113, 4, 3, %p1382;
	selp.b32 	%r1793, %r1113, 2, %p1385;
	and.pred  	%p1386, %p1385, %p1382;
	mov.u32 	%r1794, %r409;
	mov.u32 	%r1841, %r407;
	@%p1386 bra 	$L__BB0_445;
$L__BB0_349:
	ld.global.u32 	%r414, [%rd6+116];
	setp.ne.s32 	%p1387, %r414, %r1794;
	setp.eq.s32 	%p1388, %r1794, 0;
	mov.b32 	%r1795, 1;
	or.pred  	%p1389, %p1388, %p1387;
	mov.u32 	%r1841, %r414;
	@%p1389 bra 	$L__BB0_351;
	add.s32 	%r1795, %r1793, 1;
	setp.eq.s32 	%p1390, %r1795, 4;
	mov.u32 	%r1841, %r1794;
	@%p1390 bra 	$L__BB0_445;
$L__BB0_351:
	ld.global.u32 	%r418, [%rd6+144];
	setp.eq.s32 	%p1391, %r418, %r1841;
	setp.ne.s32 	%p1392, %r1841, 0;
	setp.eq.s32 	%p1393, %r1795, 3;
	and.pred  	%p1394, %p1391, %p1393;
	and.pred  	%p1395, %p1394, %p1392;
	@%p1395 bra 	$L__BB0_445;
	ld.global.u32 	%r419, [%rd6+8];
	ld.global.u32 	%r420, [%rd6+36];
	ld.global.u32 	%r421, [%rd6+64];
	ld.global.u32 	%r422, [%rd6+92];
	setp.ne.s32 	%p1396, %r422, %r421;
	setp.eq.s32 	%p1397, %r421, 0;
	mov.b32 	%r1797, 1;
	or.pred  	%p1398, %p1397, %p1396;
	mov.u32 	%r1798, %r422;
	@%p1398 bra 	$L__BB0_354;
	setp.ne.s32 	%p1399, %r419, 0;
	setp.eq.s32 	%p1400, %r420, %r419;
	and.pred  	%p1401, %p1399, %p1400;
	setp.ne.s32 	%p1402, %r420, 0;
	setp.eq.s32 	%p1403, %r421, %r420;
	and.pred  	%p1404, %p1402, %p1403;
	selp.b32 	%r1116, 4, 3, %p1401;
	selp.b32 	%r1797, %r1116, 2, %p1404;
	and.pred  	%p1405, %p1404, %p1401;
	mov.u32 	%r1798, %r421;
	mov.u32 	%r1841, %r419;
	@%p1405 bra 	$L__BB0_445;
$L__BB0_354:
	ld.global.u32 	%r426, [%rd6+120];
	setp.ne.s32 	%p1406, %r426, %r1798;
	setp.eq.s32 	%p1407, %r1798, 0;
	mov.b32 	%r1799, 1;
	or.pred  	%p1408, %p1407, %p1406;
	mov.u32 	%r1841, %r426;
	@%p1408 bra 	$L__BB0_356;
	add.s32 	%r1799, %r1797, 1;
	setp.eq.s32 	%p1409, %r1799, 4;
	mov.u32 	%r1841, %r1798;
	@%p1409 bra 	$L__BB0_445;
$L__BB0_356:
	ld.global.u32 	%r430, [%rd6+148];
	setp.eq.s32 	%p1410, %r430, %r1841;
	setp.ne.s32 	%p1411, %r1841, 0;
	setp.eq.s32 	%p1412, %r1799, 3;
	and.pred  	%p1413, %p1410, %p1412;
	and.pred  	%p1414, %p1413, %p1411;
	@%p1414 bra 	$L__BB0_445;
	add.s64 	%rd275, %rd6, 12;
	ld.global.u32 	%r431, [%rd6+12];
	add.s64 	%rd137, %rd6, 40;
	ld.global.u32 	%r432, [%rd6+40];
	add.s64 	%rd138, %rd6, 68;
	ld.global.u32 	%r433, [%rd6+68];
	add.s64 	%rd139, %rd6, 96;
	ld.global.u32 	%r434, [%rd6+96];
	setp.ne.s32 	%p1415, %r434, %r433;
	setp.eq.s32 	%p1416, %r433, 0;
	mov.b32 	%r1801, 1;
	or.pred  	%p1417, %p1416, %p1415;
	mov.u32 	%r1802, %r434;
	@%p1417 bra 	$L__BB0_359;
	setp.ne.s32 	%p1418, %r431, 0;
	setp.eq.s32 	%p1419, %r432, %r431;
	and.pred  	%p1420, %p1418, %p1419;
	setp.ne.s32 	%p1421, %r432, 0;
	setp.eq.s32 	%p1422, %r433, %r432;
	and.pred  	%p1423, %p1421, %p1422;
	selp.b32 	%r1119, 4, 3, %p1420;
	selp.b32 	%r1801, %r1119, 2, %p1423;
	and.pred  	%p1424, %p1423, %p1420;
	mov.u32 	%r1802, %r433;
	mov.u32 	%r1841, %r431;
	@%p1424 bra 	$L__BB0_445;
$L__BB0_359:
	ld.global.u32 	%r438, [%rd6+124];
	setp.ne.s32 	%p1425, %r438, %r1802;
	setp.eq.s32 	%p1426, %r1802, 0;
	mov.b32 	%r1803, 1;
	or.pred  	%p1427, %p1426, %p1425;
	mov.u32 	%r1841, %r438;
	@%p1427 bra 	$L__BB0_361;
	add.s32 	%r1803, %r1801, 1;
	setp.eq.s32 	%p1428, %r1803, 4;
	mov.u32 	%r1841, %r1802;
	@%p1428 bra 	$L__BB0_445;
$L__BB0_361:
	ld.global.u32 	%r442, [%rd6+152];
	setp.eq.s32 	%p1429, %r442, %r1841;
	setp.ne.s32 	%p1430, %r1841, 0;
	setp.eq.s32 	%p1431, %r1803, 3;
	and.pred  	%p1432, %p1429, %p1431;
	and.pred  	%p1433, %p1432, %p1430;
	@%p1433 bra 	$L__BB0_445;
	add.s64 	%rd140, %rd6, 16;
	ld.global.u32 	%r443, [%rd6+16];
	add.s64 	%rd141, %rd6, 44;
	ld.global.u32 	%r444, [%rd6+44];
	add.s64 	%rd142, %rd6, 72;
	ld.global.u32 	%r445, [%rd6+72];
	add.s64 	%rd143, %rd6, 100;
	ld.global.u32 	%r446, [%rd6+100];
	setp.ne.s32 	%p1434, %r446, %r445;
	setp.eq.s32 	%p1435, %r445, 0;
	mov.b32 	%r1805, 1;
	or.pred  	%p1436, %p1435, %p1434;
	mov.u32 	%r1806, %r446;
	@%p1436 bra 	$L__BB0_364;
	setp.ne.s32 	%p1437, %r443, 0;
	setp.eq.s32 	%p1438, %r444, %r443;
	and.pred  	%p1439, %p1437, %p1438;
	setp.ne.s32 	%p1440, %r444, 0;
	setp.eq.s32 	%p1441, %r445, %r444;
	and.pred  	%p1442, %p1440, %p1441;
	selp.b32 	%r1122, 4, 3, %p1439;
	selp.b32 	%r1805, %r1122, 2, %p1442;
	and.pred  	%p1443, %p1442, %p1439;
	mov.u32 	%r1806, %r445;
	mov.u32 	%r1841, %r443;
	@%p1443 bra 	$L__BB0_445;
$L__BB0_364:
	ld.global.u32 	%r450, [%rd6+128];
	setp.ne.s32 	%p1444, %r450, %r1806;
	setp.eq.s32 	%p1445, %r1806, 0;
	mov.b32 	%r1807, 1;
	or.pred  	%p1446, %p1445, %p1444;
	mov.u32 	%r1841, %r450;
	@%p1446 bra 	$L__BB0_366;
	add.s32 	%r1807, %r1805, 1;
	setp.eq.s32 	%p1447, %r1807, 4;
	mov.u32 	%r1841, %r1806;
	@%p1447 bra 	$L__BB0_445;
$L__BB0_366:
	ld.global.u32 	%r454, [%rd6+156];
	setp.eq.s32 	%p1448, %r454, %r1841;
	setp.ne.s32 	%p1449, %r1841, 0;
	setp.eq.s32 	%p1450, %r1807, 3;
	and.pred  	%p1451, %p1448, %p1450;
	and.pred  	%p1452, %p1451, %p1449;
	@%p1452 bra 	$L__BB0_445;
	add.s64 	%rd144, %rd6, 20;
	ld.global.u32 	%r455, [%rd6+20];
	add.s64 	%rd145, %rd6, 48;
	ld.global.u32 	%r456, [%rd6+48];
	add.s64 	%rd146, %rd6, 76;
	ld.global.u32 	%r457, [%rd6+76];
	add.s64 	%rd147, %rd6, 104;
	ld.global.u32 	%r458, [%rd6+104];
	setp.ne.s32 	%p1453, %r458, %r457;
	setp.eq.s32 	%p1454, %r457, 0;
	mov.b32 	%r1809, 1;
	or.pred  	%p1455, %p1454, %p1453;
	mov.u32 	%r1810, %r458;
	@%p1455 bra 	$L__BB0_369;
	setp.ne.s32 	%p1456, %r455, 0;
	setp.eq.s32 	%p1457, %r456, %r455;
	and.pred  	%p1458, %p1456, %p1457;
	setp.ne.s32 	%p1459, %r456, 0;
	setp.eq.s32 	%p1460, %r457, %r456;
	and.pred  	%p1461, %p1459, %p1460;
	selp.b32 	%r1125, 4, 3, %p1458;
	selp.b32 	%r1809, %r1125, 2, %p1461;
	and.pred  	%p1462, %p1461, %p1458;
	mov.u32 	%r1810, %r457;
	mov.u32 	%r1841, %r455;
	@%p1462 bra 	$L__BB0_445;
$L__BB0_369:
	ld.global.u32 	%r462, [%rd6+132];
	setp.ne.s32 	%p1463, %r462, %r1810;
	setp.eq.s32 	%p1464, %r1810, 0;
	mov.b32 	%r1811, 1;
	or.pred  	%p1465, %p1464, %p1463;
	mov.u32 	%r1841, %r462;
	@%p1465 bra 	$L__BB0_371;
	add.s32 	%r1811, %r1809, 1;
	setp.eq.s32 	%p1466, %r1811, 4;
	mov.u32 	%r1841, %r1810;
	@%p1466 bra 	$L__BB0_445;
$L__BB0_371:
	ld.global.u32 	%r466, [%rd6+160];
	setp.eq.s32 	%p1467, %r466, %r1841;
	setp.ne.s32 	%p1468, %r1841, 0;
	setp.eq.s32 	%p1469, %r1811, 3;
	and.pred  	%p1470, %p1467, %p1469;
	and.pred  	%p1471, %p1470, %p1468;
	@%p1471 bra 	$L__BB0_445;
	add.s64 	%rd148, %rd6, 24;
	ld.global.u32 	%r467, [%rd6+24];
	add.s64 	%rd149, %rd6, 52;
	ld.global.u32 	%r468, [%rd6+52];
	add.s64 	%rd150, %rd6, 80;
	ld.global.u32 	%r469, [%rd6+80];
	add.s64 	%rd151, %rd6, 108;
	ld.global.u32 	%r470, [%rd6+108];
	setp.ne.s32 	%p1472, %r470, %r469;
	setp.eq.s32 	%p1473, %r469, 0;
	mov.b32 	%r1813, 1;
	or.pred  	%p1474, %p1473, %p1472;
	mov.u32 	%r1814, %r470;
	@%p1474 bra 	$L__BB0_374;
	setp.ne.s32 	%p1475, %r467, 0;
	setp.eq.s32 	%p1476, %r468, %r467;
	and.pred  	%p1477, %p1475, %p1476;
	setp.ne.s32 	%p1478, %r468, 0;
	setp.eq.s32 	%p1479, %r469, %r468;
	and.pred  	%p1480, %p1478, %p1479;
	selp.b32 	%r1128, 4, 3, %p1477;
	selp.b32 	%r1813, %r1128, 2, %p1480;
	and.pred  	%p1481, %p1480, %p1477;
	mov.u32 	%r1814, %r469;
	mov.u32 	%r1841, %r467;
	@%p1481 bra 	$L__BB0_445;
$L__BB0_374:
	ld.global.u32 	%r474, [%rd6+136];
	setp.ne.s32 	%p1482, %r474, %r1814;
	setp.eq.s32 	%p1483, %r1814, 0;
	mov.b32 	%r1815, 1;
	or.pred  	%p1484, %p1483, %p1482;
	mov.u32 	%r1841, %r474;
	@%p1484 bra 	$L__BB0_376;
	add.s32 	%r1815, %r1813, 1;
	setp.eq.s32 	%p1485, %r1815, 4;
	mov.u32 	%r1841, %r1814;
	@%p1485 bra 	$L__BB0_445;
$L__BB0_376:
	ld.global.u32 	%r478, [%rd6+164];
	setp.eq.s32 	%p1486, %r478, %r1841;
	setp.ne.s32 	%p1487, %r1841, 0;
	setp.eq.s32 	%p1488, %r1815, 3;
	and.pred  	%p1489, %p1486, %p1488;
	and.pred  	%p1490, %p1489, %p1487;
	@%p1490 bra 	$L__BB0_445;
	setp.eq.s32 	%p1491, %r419, 0;
	setp.ne.s32 	%p1492, %r431, %r419;
	mov.b32 	%r1817, 1;
	or.pred  	%p1493, %p1491, %p1492;
	@%p1493 bra 	$L__BB0_379;
	setp.eq.s32 	%p1494, %r407, %r1789;
	setp.ne.s32 	%p1495, %r1789, 0;
	and.pred  	%p1496, %p1495, %p1494;
	setp.eq.s32 	%p1497, %r419, %r407;
	setp.ne.s32 	%p1498, %r407, 0;
	and.pred  	%p1499, %p1498, %p1497;
	selp.b32 	%r1131, 4, 3, %p1496;
	selp.b32 	%r1817, %r1131, 2, %p1499;
	and.pred  	%p1500, %p1499, %p1496;
	mov.u64 	%rd273, %rd275;
	@%p1500 bra 	$L__BB0_731;
$L__BB0_379:
	setp.eq.s32 	%p1501, %r431, 0;
	setp.ne.s32 	%p1502, %r443, %r431;
	mov.b32 	%r1818, 1;
	or.pred  	%p1503, %p1501, %p1502;
	mov.u32 	%r1819, %r443;
	@%p1503 bra 	$L__BB0_381;
	add.s32 	%r1818, %r1817, 1;
	setp.eq.s32 	%p1504, %r1818, 4;
	mov.u64 	%rd273, %rd140;
	mov.u32 	%r1819, %r431;
	@%p1504 bra 	$L__BB0_731;
$L__BB0_381:
	setp.ne.s32 	%p1505, %r455, %r1819;
	setp.eq.s32 	%p1506, %r1819, 0;
	mov.b32 	%r1820, 1;
	or.pred  	%p1507, %p1506, %p1505;
	@%p1507 bra 	$L__BB0_383;
	add.s32 	%r1820, %r1818, 1;
	setp.eq.s32 	%p1508, %r1820, 4;
	mov.u64 	%rd273, %rd144;
	@%p1508 bra 	$L__BB0_731;
$L__BB0_383:
	setp.ne.s32 	%p1509, %r455, 0;
	setp.eq.s32 	%p1510, %r467, %r455;
	setp.eq.s32 	%p1511, %r1820, 3;
	and.pred  	%p1512, %p1510, %p1511;
	and.pred  	%p1513, %p1512, %p1509;
	mov.u64 	%rd273, %rd148;
	@%p1513 bra 	$L__BB0_731;
	setp.eq.s32 	%p1514, %r420, 0;
	setp.ne.s32 	%p1515, %r432, %r420;
	mov.b32 	%r1821, 1;
	or.pred  	%p1516, %p1514, %p1515;
	@%p1516 bra 	$L__BB0_386;
	setp.eq.s32 	%p1517, %r408, %r398;
	setp.ne.s32 	%p1518, %r398, 0;
	and.pred  	%p1519, %p1518, %p1517;
	setp.eq.s32 	%p1520, %r420, %r408;
	setp.ne.s32 	%p1521, %r408, 0;
	and.pred  	%p1522, %p1521, %p1520;
	selp.b32 	%r1135, 4, 3, %p1519;
	selp.b32 	%r1821, %r1135, 2, %p1522;
	and.pred  	%p1523, %p1522, %p1519;
	mov.u64 	%rd273, %rd137;
	@%p1523 bra 	$L__BB0_731;
$L__BB0_386:
	setp.eq.s32 	%p1524, %r432, 0;
	setp.ne.s32 	%p1525, %r444, %r432;
	mov.b32 	%r1822, 1;
	or.pred  	%p1526, %p1524, %p1525;
	mov.u32 	%r1823, %r444;
	@%p1526 bra 	$L__BB0_388;
	add.s32 	%r1822, %r1821, 1;
	setp.eq.s32 	%p1527, %r1822, 4;
	mov.u64 	%rd273, %rd141;
	mov.u32 	%r1823, %r432;
	@%p1527 bra 	$L__BB0_731;
$L__BB0_388:
	setp.ne.s32 	%p1528, %r456, %r1823;
	setp.eq.s32 	%p1529, %r1823, 0;
	mov.b32 	%r1824, 1;
	or.pred  	%p1530, %p1529, %p1528;
	@%p1530 bra 	$L__BB0_390;
	add.s32 	%r1824, %r1822, 1;
	setp.eq.s32 	%p1531, %r1824, 4;
	mov.u64 	%rd273, %rd145;
	@%p1531 bra 	$L__BB0_731;
$L__BB0_390:
	setp.ne.s32 	%p1532, %r456, 0;
	setp.eq.s32 	%p1533, %r468, %r456;
	setp.eq.s32 	%p1534, %r1824, 3;
	and.pred  	%p1535, %p1533, %p1534;
	and.pred  	%p1536, %p1535, %p1532;
	mov.u64 	%rd273, %rd149;
	@%p1536 bra 	$L__BB0_731;
	setp.eq.s32 	%p1537, %r421, 0;
	setp.ne.s32 	%p1538, %r433, %r421;
	mov.b32 	%r1825, 1;
	or.pred  	%p1539, %p1537, %p1538;
	@%p1539 bra 	$L__BB0_393;
	setp.eq.s32 	%p1540, %r409, %r399;
	setp.ne.s32 	%p1541, %r399, 0;
	and.pred  	%p1542, %p1541, %p1540;
	setp.eq.s32 	%p1543, %r421, %r409;
	setp.ne.s32 	%p1544, %r409, 0;
	and.pred  	%p1545, %p1544, %p1543;
	selp.b32 	%r1139, 4, 3, %p1542;
	selp.b32 	%r1825, %r1139, 2, %p1545;
	and.pred  	%p1546, %p1545, %p1542;
	mov.u64 	%rd273, %rd138;
	@%p1546 bra 	$L__BB0_731;
$L__BB0_393:
	setp.eq.s32 	%p1547, %r433, 0;
	setp.ne.s32 	%p1548, %r445, %r433;
	mov.b32 	%r1826, 1;
	or.pred  	%p1549, %p1547, %p1548;
	mov.u32 	%r1827, %r445;
	@%p1549 bra 	$L__BB0_395;
	add.s32 	%r1826, %r1825, 1;
	setp.eq.s32 	%p1550, %r1826, 4;
	mov.u64 	%rd273, %rd142;
	mov.u32 	%r1827, %r433;
	@%p1550 bra 	$L__BB0_731;
$L__BB0_395:
	setp.ne.s32 	%p1551, %r457, %r1827;
	setp.eq.s32 	%p1552, %r1827, 0;
	mov.b32 	%r1828, 1;
	or.pred  	%p1553, %p1552, %p1551;
	@%p1553 bra 	$L__BB0_397;
	add.s32 	%r1828, %r1826, 1;
	setp.eq.s32 	%p1554, %r1828, 4;
	mov.u64 	%rd273, %rd146;
	@%p1554 bra 	$L__BB0_731;
$L__BB0_397:
	setp.ne.s32 	%p1555, %r457, 0;
	setp.eq.s32 	%p1556, %r469, %r457;
	setp.eq.s32 	%p1557, %r1828, 3;
	and.pred  	%p1558, %p1556, %p1557;
	and.pred  	%p1559, %p1558, %p1555;
	mov.u64 	%rd273, %rd150;
	@%p1559 bra 	$L__BB0_731;
	setp.ne.s32 	%p1560, %r434, %r422;
	setp.eq.s32 	%p1561, %r422, 0;
	mov.b32 	%r1829, 1;
	or.pred  	%p1562, %p1561, %p1560;
	@%p1562 bra 	$L__BB0_400;
	setp.eq.s32 	%p1563, %r410, %r1788;
	setp.ne.s32 	%p1564, %r1788, 0;
	and.pred  	%p1565, %p1564, %p1563;
	setp.ne.s32 	%p1566, %r410, 0;
	setp.eq.s32 	%p1567, %r422, %r410;
	and.pred  	%p1568, %p1566, %p1567;
	selp.b32 	%r1143, 4, 3, %p1565;
	selp.b32 	%r1829, %r1143, 2, %p1568;
	and.pred  	%p1569, %p1568, %p1565;
	mov.u64 	%rd273, %rd139;
	@%p1569 bra 	$L__BB0_731;
$L__BB0_400:
	setp.ne.s32 	%p1570, %r446, %r434;
	setp.eq.s32 	%p1571, %r434, 0;
	mov.b32 	%r1830, 1;
	or.pred  	%p1572, %p1571, %p1570;
	mov.u32 	%r1831, %r446;
	@%p1572 bra 	$L__BB0_402;
	add.s32 	%r1830, %r1829, 1;
	setp.eq.s32 	%p1573, %r1830, 4;
	mov.u64 	%rd273, %rd143;
	mov.u32 	%r1831, %r434;
	@%p1573 bra 	$L__BB0_731;
$L__BB0_402:
	setp.ne.s32 	%p1574, %r458, %r1831;
	setp.eq.s32 	%p1575, %r1831, 0;
	mov.b32 	%r1832, 1;
	or.pred  	%p1576, %p1575, %p1574;
	@%p1576 bra 	$L__BB0_404;
	add.s32 	%r1832, %r1830, 1;
	setp.eq.s32 	%p1577, %r1832, 4;
	mov.u64 	%rd273, %rd147;
	@%p1577 bra 	$L__BB0_731;
$L__BB0_404:
	setp.eq.s32 	%p1578, %r470, %r458;
	setp.ne.s32 	%p1579, %r458, 0;
	setp.eq.s32 	%p1580, %r1832, 3;
	and.pred  	%p1581, %p1578, %p1580;
	and.pred  	%p1582, %p1581, %p1579;
	mov.u64 	%rd273, %rd151;
	@%p1582 bra 	$L__BB0_731;
	setp.ne.s32 	%p1583, %r438, %r426;
	setp.eq.s32 	%p1584, %r426, 0;
	mov.b32 	%r1833, 1;
	or.pred  	%p1585, %p1584, %p1583;
	@%p1585 bra 	$L__BB0_407;
	add.s64 	%rd273, %rd6, 124;
	setp.ne.s32 	%p1586, %r402, 0;
	setp.eq.s32 	%p1587, %r414, %r402;
	and.pred  	%p1588, %p1586, %p1587;
	setp.ne.s32 	%p1589, %r414, 0;
	setp.eq.s32 	%p1590, %r426, %r414;
	and.pred  	%p1591, %p1589, %p1590;
	selp.b32 	%r1147, 4, 3, %p1588;
	selp.b32 	%r1833, %r1147, 2, %p1591;
	and.pred  	%p1592, %p1591, %p1588;
	@%p1592 bra 	$L__BB0_731;
$L__BB0_407:
	setp.ne.s32 	%p1593, %r450, %r438;
	setp.eq.s32 	%p1594, %r438, 0;
	mov.b32 	%r1834, 1;
	or.pred  	%p1595, %p1594, %p1593;
	mov.u32 	%r1835, %r450;
	@%p1595 bra 	$L__BB0_409;
	add.s64 	%rd273, %rd6, 128;
	add.s32 	%r1834, %r1833, 1;
	setp.eq.s32 	%p1596, %r1834, 4;
	mov.u32 	%r1835, %r438;
	@%p1596 bra 	$L__BB0_731;
$L__BB0_409:
	setp.ne.s32 	%p1597, %r462, %r1835;
	setp.eq.s32 	%p1598, %r1835, 0;
	mov.b32 	%r1836, 1;
	or.pred  	%p1599, %p1598, %p1597;
	@%p1599 bra 	$L__BB0_411;
	add.s64 	%rd273, %rd6, 132;
	add.s32 	%r1836, %r1834, 1;
	setp.eq.s32 	%p1600, %r1836, 4;
	@%p1600 bra 	$L__BB0_731;
$L__BB0_411:
	add.s64 	%rd273, %rd6, 136;
	setp.eq.s32 	%p1601, %r474, %r462;
	setp.ne.s32 	%p1602, %r462, 0;
	setp.eq.s32 	%p1603, %r1836, 3;
	and.pred  	%p1604, %p1601, %p1603;
	and.pred  	%p1605, %p1604, %p1602;
	@%p1605 bra 	$L__BB0_731;
	setp.ne.s32 	%p1606, %r442, %r430;
	setp.eq.s32 	%p1607, %r430, 0;
	mov.b32 	%r1837, 1;
	or.pred  	%p1608, %p1607, %p1606;
	@%p1608 bra 	$L__BB0_414;
	add.s64 	%rd273, %rd6, 152;
	setp.ne.s32 	%p1609, %r406, 0;
	setp.eq.s32 	%p1610, %r418, %r406;
	and.pred  	%p1611, %p1609, %p1610;
	setp.ne.s32 	%p1612, %r418, 0;
	setp.eq.s32 	%p1613, %r430, %r418;
	and.pred  	%p1614, %p1612, %p1613;
	selp.b32 	%r1151, 4, 3, %p1611;
	selp.b32 	%r1837, %r1151, 2, %p1614;
	and.pred  	%p1615, %p1614, %p1611;
	@%p1615 bra 	$L__BB0_731;
$L__BB0_414:
	setp.ne.s32 	%p1616, %r454, %r442;
	setp.eq.s32 	%p1617, %r442, 0;
	mov.b32 	%r1838, 1;
	or.pred  	%p1618, %p1617, %p1616;
	mov.u32 	%r1839, %r454;
	@%p1618 bra 	$L__BB0_416;
	add.s64 	%rd273, %rd6, 156;
	add.s32 	%r1838, %r1837, 1;
	setp.eq.s32 	%p1619, %r1838, 4;
	mov.u32 	%r1839, %r442;
	@%p1619 bra 	$L__BB0_731;
$L__BB0_416:
	setp.ne.s32 	%p1620, %r466, %r1839;
	setp.eq.s32 	%p1621, %r1839, 0;
	mov.b32 	%r1840, 1;
	or.pred  	%p1622, %p1621, %p1620;
	@%p1622 bra 	$L__BB0_418;
	add.s64 	%rd273, %rd6, 160;
	add.s32 	%r1840, %r1838, 1;
	setp.eq.s32 	%p1623, %r1840, 4;
	@%p1623 bra 	$L__BB0_731;
$L__BB0_418:
	add.s64 	%rd273, %rd6, 164;
	setp.eq.s32 	%p1624, %r478, %r466;
	setp.ne.s32 	%p1625, %r466, 0;
	setp.eq.s32 	%p1626, %r1840, 3;
	and.pred  	%p1627, %p1624, %p1626;
	and.pred  	%p1628, %p1627, %p1625;
	@%p1628 bra 	$L__BB0_731;
	setp.eq.s32 	%p1629, %r1789, 0;
	setp.ne.s32 	%p1630, %r408, %r1789;
	setp.ne.s32 	%p1631, %r421, %r1789;
	or.pred  	%p1632, %p1630, %p1631;
	or.pred  	%p1633, %p1632, %p1629;
	setp.ne.s32 	%p1634, %r434, %r1789;
	or.pred  	%p1635, %p1633, %p1634;
	mov.u64 	%rd274, %rd6;
	@%p1635 bra 	$L__BB0_421;
$L__BB0_420:
	ld.global.u32 	%r1841, [%rd274];
	bra.uni 	$L__BB0_445;
$L__BB0_421:
	add.s64 	%rd274, %rd6, 28;
	setp.ne.s32 	%p1636, %r398, 0;
	setp.eq.s32 	%p1637, %r409, %r398;
	setp.eq.s32 	%p1638, %r422, %r398;
	and.pred  	%p1639, %p1637, %p1638;
	and.pred  	%p1640, %p1639, %p1636;
	setp.eq.s32 	%p1641, %r438, %r398;
	and.pred  	%p1642, %p1640, %p1641;
	@%p1642 bra 	$L__BB0_420;
	add.s64 	%rd274, %rd6, 56;
	setp.ne.s32 	%p1643, %r399, 0;
	setp.eq.s32 	%p1644, %r410, %r399;
	setp.eq.s32 	%p1645, %r426, %r399;
	and.pred  	%p1646, %p1644, %p1645;
	and.pred  	%p1647, %p1646, %p1643;
	setp.eq.s32 	%p1648, %r442, %r399;
	and.pred  	%p1649, %p1647, %p1648;
	@%p1649 bra 	$L__BB0_420;
	add.s64 	%rd274, %rd6, 4;
	setp.ne.s32 	%p1650, %r407, 0;
	setp.eq.s32 	%p1651, %r420, %r407;
	setp.eq.s32 	%p1652, %r433, %r407;
	and.pred  	%p1653, %p1651, %p1652;
	and.pred  	%p1654, %p1653, %p1650;
	setp.eq.s32 	%p1655, %r446, %r407;
	and.pred  	%p1656, %p1654, %p1655;
	@%p1656 bra 	$L__BB0_420;
	add.s64 	%rd274, %rd6, 32;
	setp.ne.s32 	%p1657, %r408, 0;
	setp.eq.s32 	%p1658, %r421, %r408;
	setp.eq.s32 	%p1659, %r434, %r408;
	and.pred  	%p1660, %p1658, %p1659;
	and.pred  	%p1661, %p1660, %p1657;
	setp.eq.s32 	%p1662, %r450, %r408;
	and.pred  	%p1663, %p1661, %p1662;
	@%p1663 bra 	$L__BB0_420;
	add.s64 	%rd274, %rd6, 60;
	setp.ne.s32 	%p1664, %r409, 0;
	setp.eq.s32 	%p1665, %r422, %r409;
	setp.eq.s32 	%p1666, %r438, %r409;
	and.pred  	%p1667, %p1665, %p1666;
	and.pred  	%p1668, %p1667, %p1664;
	setp.eq.s32 	%p1669, %r454, %r409;
	and.pred  	%p1670, %p1668, %p1669;
	@%p1670 bra 	$L__BB0_420;
	add.s64 	%rd274, %rd6, 8;
	setp.ne.s32 	%p1671, %r419, 0;
	setp.eq.s32 	%p1672, %r432, %r419;
	setp.eq.s32 	%p1673, %r445, %r419;
	and.pred  	%p1674, %p1672, %p1673;
	and.pred  	%p1675, %p1674, %p1671;
	setp.eq.s32 	%p1676, %r458, %r419;
	and.pred  	%p1677, %p1675, %p1676;
	@%p1677 bra 	$L__BB0_420;
	add.s64 	%rd274, %rd6, 36;
	setp.ne.s32 	%p1678, %r420, 0;
	setp.eq.s32 	%p1679, %r433, %r420;
	setp.eq.s32 	%p1680, %r446, %r420;
	and.pred  	%p1681, %p1679, %p1680;
	and.pred  	%p1682, %p1681, %p1678;
	setp.eq.s32 	%p1683, %r462, %r420;
	and.pred  	%p1684, %p1682, %p1683;
	@%p1684 bra 	$L__BB0_420;
	add.s64 	%rd274, %rd6, 64;
	setp.ne.s32 	%p1685, %r421, 0;
	setp.eq.s32 	%p1686, %r434, %r421;
	setp.eq.s32 	%p1687, %r450, %r421;
	and.pred  	%p1688, %p1686, %p1687;
	and.pred  	%p1689, %p1688, %p1685;
	setp.eq.s32 	%p1690, %r466, %r421;
	and.pred  	%p1691, %p1689, %p1690;
	@%p1691 bra 	$L__BB0_420;
	setp.ne.s32 	%p1692, %r431, 0;
	setp.eq.s32 	%p1693, %r444, %r431;
	setp.eq.s32 	%p1694, %r457, %r431;
	and.pred  	%p1695, %p1693, %p1694;
	setp.eq.s32 	%p1696, %r470, %r431;
	and.pred  	%p1697, %p1695, %p1696;
	and.pred  	%p1698, %p1697, %p1692;
	mov.u64 	%rd274, %rd275;
	@%p1698 bra 	$L__BB0_420;
	setp.ne.s32 	%p1699, %r432, 0;
	setp.eq.s32 	%p1700, %r445, %r432;
	setp.eq.s32 	%p1701, %r458, %r432;
	and.pred  	%p1702, %p1700, %p1701;
	setp.eq.s32 	%p1703, %r474, %r432;
	and.pred  	%p1704, %p1702, %p1703;
	and.pred  	%p1705, %p1704, %p1699;
	mov.u64 	%rd274, %rd137;
	@%p1705 bra 	$L__BB0_420;
	setp.ne.s32 	%p1706, %r433, 0;
	setp.eq.s32 	%p1707, %r446, %r433;
	setp.eq.s32 	%p1708, %r462, %r433;
	and.pred  	%p1709, %p1707, %p1708;
	setp.eq.s32 	%p1710, %r478, %r433;
	and.pred  	%p1711, %p1709, %p1710;
	and.pred  	%p1712, %p1711, %p1706;
	mov.u64 	%rd274, %rd138;
	@%p1712 bra 	$L__BB0_420;
	setp.ne.s32 	%p1714, %r420, %r431;
	setp.ne.s32 	%p1715, %r409, %r420;
	or.pred  	%p1716, %p1714, %p1715;
	setp.ne.s32 	%p1717, %r1788, %r409;
	or.pred  	%p1718, %p1716, %p1717;
	or.pred  	%p1719, %p1718, %p1501;
	@%p1719 bra 	$L__BB0_434;
$L__BB0_433:
	ld.global.u32 	%r1841, [%rd275];
	bra.uni 	$L__BB0_445;
$L__BB0_434:
	setp.ne.s32 	%p1720, %r432, 0;
	setp.eq.s32 	%p1721, %r421, %r432;
	setp.eq.s32 	%p1722, %r410, %r421;
	and.pred  	%p1723, %p1721, %p1722;
	setp.eq.s32 	%p1724, %r402, %r410;
	and.pred  	%p1725, %p1723, %p1724;
	and.pred  	%p1726, %p1725, %p1720;
	mov.u64 	%rd275, %rd137;
	@%p1726 bra 	$L__BB0_433;
	setp.ne.s32 	%p1727, %r433, 0;
	setp.eq.s32 	%p1728, %r422, %r433;
	setp.eq.s32 	%p1729, %r414, %r422;
	and.pred  	%p1730, %p1728, %p1729;
	setp.eq.s32 	%p1731, %r406, %r414;
	and.pred  	%p1732, %p1730, %p1731;
	and.pred  	%p1733, %p1732, %p1727;
	mov.u64 	%rd275, %rd138;
	@%p1733 bra 	$L__BB0_433;
	setp.eq.s32 	%p1734, %r410, %r421;
	setp.eq.s32 	%p1735, %r421, %r432;
	setp.ne.s32 	%p1736, %r443, 0;
	setp.eq.s32 	%p1737, %r432, %r443;
	and.pred  	%p1738, %p1737, %p1735;
	and.pred  	%p1739, %p1738, %p1736;
	and.pred  	%p1740, %p1739, %p1734;
	mov.u64 	%rd275, %rd140;
	@%p1740 bra 	$L__BB0_433;
	setp.eq.s32 	%p1741, %r414, %r422;
	setp.eq.s32 	%p1742, %r422, %r433;
	setp.ne.s32 	%p1743, %r444, 0;
	setp.eq.s32 	%p1744, %r433, %r444;
	and.pred  	%p1745, %p1744, %p1742;
	and.pred  	%p1746, %p1745, %p1743;
	and.pred  	%p1747, %p1746, %p1741;
	mov.u64 	%rd275, %rd141;
	@%p1747 bra 	$L__BB0_433;
	setp.ne.s32 	%p1748, %r445, 0;
	setp.eq.s32 	%p1749, %r434, %r445;
	setp.eq.s32 	%p1750, %r426, %r434;
	and.pred  	%p1751, %p1749, %p1750;
	and.pred  	%p1752, %p1751, %p1748;
	setp.eq.s32 	%p1753, %r418, %r426;
	and.pred  	%p1754, %p1752, %p1753;
	mov.u64 	%rd275, %rd142;
	@%p1754 bra 	$L__BB0_433;
	setp.eq.s32 	%p1755, %r433, %r444;
	setp.eq.s32 	%p1756, %r422, %r433;
	setp.ne.s32 	%p1757, %r455, 0;
	setp.eq.s32 	%p1758, %r444, %r455;
	and.pred  	%p1759, %p1758, %p1755;
	and.pred  	%p1760, %p1759, %p1757;
	and.pred  	%p1761, %p1760, %p1756;
	mov.u64 	%rd275, %rd144;
	@%p1761 bra 	$L__BB0_433;
	setp.eq.s32 	%p1762, %r426, %r434;
	setp.eq.s32 	%p1763, %r434, %r445;
	setp.ne.s32 	%p1764, %r456, 0;
	setp.eq.s32 	%p1765, %r445, %r456;
	and.pred  	%p1766, %p1765, %p1763;
	and.pred  	%p1767, %p1766, %p1764;
	and.pred  	%p1768, %p1767, %p1762;
	mov.u64 	%rd275, %rd145;
	@%p1768 bra 	$L__BB0_433;
	setp.ne.s32 	%p1769, %r457, 0;
	setp.eq.s32 	%p1770, %r446, %r457;
	setp.eq.s32 	%p1771, %r438, %r446;
	and.pred  	%p1772, %p1770, %p1771;
	and.pred  	%p1773, %p1772, %p1769;
	setp.eq.s32 	%p1774, %r430, %r438;
	and.pred  	%p1775, %p1773, %p1774;
	mov.u64 	%rd275, %rd146;
	@%p1775 bra 	$L__BB0_433;
	setp.eq.s32 	%p1776, %r445, %r456;
	setp.eq.s32 	%p1777, %r434, %r445;
	setp.ne.s32 	%p1778, %r467, 0;
	setp.eq.s32 	%p1779, %r456, %r467;
	and.pred  	%p1780, %p1779, %p1776;
	and.pred  	%p1781, %p1780, %p1778;
	and.pred  	%p1782, %p1781, %p1777;
	mov.u64 	%rd275, %rd148;
	@%p1782 bra 	$L__BB0_433;
	setp.eq.s32 	%p1783, %r438, %r446;
	setp.eq.s32 	%p1784, %r446, %r457;
	setp.ne.s32 	%p1785, %r468, 0;
	setp.eq.s32 	%p1786, %r457, %r468;
	and.pred  	%p1787, %p1786, %p1784;
	and.pred  	%p1788, %p1787, %p1785;
	and.pred  	%p1789, %p1788, %p1783;
	mov.u64 	%rd275, %rd149;
	@%p1789 bra 	$L__BB0_433;
	setp.ne.s32 	%p1790, %r469, 0;
	setp.eq.s32 	%p1791, %r458, %r469;
	setp.eq.s32 	%p1792, %r450, %r458;
	and.pred  	%p1793, %p1791, %p1792;
	and.pred  	%p1794, %p1793, %p1790;
	setp.eq.s32 	%p1795, %r442, %r450;
	and.pred  	%p1796, %p1794, %p1795;
	mov.b32 	%r1841, -1;
	mov.u64 	%rd275, %rd150;
	@%p1796 bra 	$L__BB0_433;
$L__BB0_445:
	setp.eq.s32 	%p1797, %r1841, 1;
	mov.b32 	%r2011, -100;
	@%p1797 bra 	$L__BB0_729;
	mov.b32 	%r1842, 1;
	@%p1366 bra 	$L__BB0_448;
	setp.ne.s32 	%p1799, %r1789, 0;
	setp.eq.s32 	%p1800, %r398, %r1789;
	and.pred  	%p1801, %p1799, %p1800;
	selp.b32 	%r1157, 4, 3, %p1801;
	selp.b32 	%r1842, %r1157, 2, %p2;
	and.pred  	%p1802, %p2, %p1801;
	mov.u32 	%r1893, %r1789;
	@%p1802 bra 	$L__BB0_549;
$L__BB0_448:
	ld.global.u32 	%r527, [%rd6+112];
	setp.ne.s32 	%p1803, %r527, %r1788;
	setp.eq.s32 	%p1804, %r1788, 0;
	mov.b32 	%r1843, 1;
	or.pred  	%p1805, %p1804, %p1803;
	mov.u32 	%r1893, %r527;
	@%p1805 bra 	$L__BB0_450;
	add.s32 	%r1843, %r1842, 1;
	setp.eq.s32 	%p1806, %r1843, 4;
	mov.u32 	%r1893, %r1788;
	@%p1806 bra 	$L__BB0_549;
$L__BB0_450:
	ld.global.u32 	%r531, [%rd6+140];
	setp.eq.s32 	%p1807, %r531, %r1893;
	setp.ne.s32 	%p1808, %r1893, 0;
	setp.eq.s32 	%p1809, %r1843, 3;
	and.pred  	%p1810, %p1807, %p1809;
	and.pred  	%p1811, %p1810, %p1808;
	@%p1811 bra 	$L__BB0_549;
	ld.global.u32 	%r532, [%rd6+4];
	ld.global.u32 	%r533, [%rd6+32];
	ld.global.u32 	%r534, [%rd6+60];
	ld.global.u32 	%r535, [%rd6+88];
	setp.ne.s32 	%p1812, %r535, %r534;
	setp.eq.s32 	%p1813, %r534, 0;
	mov.b32 	%r1845, 1;
	or.pred  	%p1814, %p1813, %p1812;
	mov.u32 	%r1846, %r535;
	@%p1814 bra 	$L__BB0_453;
	setp.ne.s32 	%p1815, %r532, 0;
	setp.eq.s32 	%p1816, %r533, %r532;
	and.pred  	%p1817, %p1815, %p1816;
	setp.ne.s32 	%p1818, %r533, 0;
	setp.eq.s32 	%p1819, %r534, %r533;
	and.pred  	%p1820, %p1818, %p1819;
	selp.b32 	%r1160, 4, 3, %p1817;
	selp.b32 	%r1845, %r1160, 2, %p1820;
	and.pred  	%p1821, %p1820, %p1817;
	mov.u32 	%r1846, %r534;
	mov.u32 	%r1893, %r532;
	@%p1821 bra 	$L__BB0_549;
$L__BB0_453:
	ld.global.u32 	%r539, [%rd6+116];
	setp.ne.s32 	%p1822, %r539, %r1846;
	setp.eq.s32 	%p1823, %r1846, 0;
	mov.b32 	%r1847, 1;
	or.pred  	%p1824, %p1823, %p1822;
	mov.u32 	%r1893, %r539;
	@%p1824 bra 	$L__BB0_455;
	add.s32 	%r1847, %r1845, 1;
	setp.eq.s32 	%p1825, %r1847, 4;
	mov.u32 	%r1893, %r1846;
	@%p1825 bra 	$L__BB0_549;
$L__BB0_455:
	ld.global.u32 	%r543, [%rd6+144];
	setp.eq.s32 	%p1826, %r543, %r1893;
	setp.ne.s32 	%p1827, %r1893, 0;
	setp.eq.s32 	%p1828, %r1847, 3;
	and.pred  	%p1829, %p1826, %p1828;
	and.pred  	%p1830, %p1829, %p1827;
	@%p1830 bra 	$L__BB0_549;
	ld.global.u32 	%r544, [%rd6+8];
	ld.global.u32 	%r545, [%rd6+36];
	ld.global.u32 	%r546, [%rd6+64];
	ld.global.u32 	%r547, [%rd6+92];
	setp.ne.s32 	%p1831, %r547, %r546;
	setp.eq.s32 	%p1832, %r546, 0;
	mov.b32 	%r1849, 1;
	or.pred  	%p1833, %p1832, %p1831;
	mov.u32 	%r1850, %r547;
	@%p1833 bra 	$L__BB0_458;
	setp.ne.s32 	%p1834, %r544, 0;
	setp.eq.s32 	%p1835, %r545, %r544;
	and.pred  	%p1836, %p1834, %p1835;
	setp.ne.s32 	%p1837, %r545, 0;
	setp.eq.s32 	%p1838, %r546, %r545;
	and.pred  	%p1839, %p1837, %p1838;
	selp.b32 	%r1163, 4, 3, %p1836;
	selp.b32 	%r1849, %r1163, 2, %p1839;
	and.pred  	%p1840, %p1839, %p1836;
	mov.u32 	%r1850, %r546;
	mov.u32 	%r1893, %r544;
	@%p1840 bra 	$L__BB0_549;
$L__BB0_458:
	ld.global.u32 	%r551, [%rd6+120];
	setp.ne.s32 	%p1841, %r551, %r1850;
	setp.eq.s32 	%p1842, %r1850, 0;
	mov.b32 	%r1851, 1;
	or.pred  	%p1843, %p1842, %p1841;
	mov.u32 	%r1893, %r551;
	@%p1843 bra 	$L__BB0_460;
	add.s32 	%r1851, %r1849, 1;
	setp.eq.s32 	%p1844, %r1851, 4;
	mov.u32 	%r1893, %r1850;
	@%p1844 bra 	$L__BB0_549;
$L__BB0_460:
	ld.global.u32 	%r555, [%rd6+148];
	setp.eq.s32 	%p1845, %r555, %r1893;
	setp.ne.s32 	%p1846, %r1893, 0;
	setp.eq.s32 	%p1847, %r1851, 3;
	and.pred  	%p1848, %p1845, %p1847;
	and.pred  	%p1849, %p1848, %p1846;
	@%p1849 bra 	$L__BB0_549;
	add.s64 	%rd278, %rd6, 12;
	ld.global.u32 	%r556, [%rd6+12];
	add.s64 	%rd172, %rd6, 40;
	ld.global.u32 	%r557, [%rd6+40];
	add.s64 	%rd173, %rd6, 68;
	ld.global.u32 	%r558, [%rd6+68];
	add.s64 	%rd174, %rd6, 96;
	ld.global.u32 	%r559, [%rd6+96];
	setp.ne.s32 	%p1850, %r559, %r558;
	setp.eq.s32 	%p1851, %r558, 0;
	mov.b32 	%r1853, 1;
	or.pred  	%p1852, %p1851, %p1850;
	mov.u32 	%r1854, %r559;
	@%p1852 bra 	$L__BB0_463;
	setp.ne.s32 	%p1853, %r556, 0;
	setp.eq.s32 	%p1854, %r557, %r556;
	and.pred  	%p1855, %p1853, %p1854;
	setp.ne.s32 	%p1856, %r557, 0;
	setp.eq.s32 	%p1857, %r558, %r557;
	and.pred  	%p1858, %p1856, %p1857;
	selp.b32 	%r1166, 4, 3, %p1855;
	selp.b32 	%r1853, %r1166, 2, %p1858;
	and.pred  	%p1859, %p1858, %p1855;
	mov.u32 	%r1854, %r558;
	mov.u32 	%r1893, %r556;
	@%p1859 bra 	$L__BB0_549;
$L__BB0_463:
	ld.global.u32 	%r563, [%rd6+124];
	setp.ne.s32 	%p1860, %r563, %r1854;
	setp.eq.s32 	%p1861, %r1854, 0;
	mov.b32 	%r1855, 1;
	or.pred  	%p1862, %p1861, %p1860;
	mov.u32 	%r1893, %r563;
	@%p1862 bra 	$L__BB0_465;
	add.s32 	%r1855, %r1853, 1;
	setp.eq.s32 	%p1863, %r1855, 4;
	mov.u32 	%r1893, %r1854;
	@%p1863 bra 	$L__BB0_549;
$L__BB0_465:
	ld.global.u32 	%r567, [%rd6+152];
	setp.eq.s32 	%p1864, %r567, %r1893;
	setp.ne.s32 	%p1865, %r1893, 0;
	setp.eq.s32 	%p1866, %r1855, 3;
	and.pred  	%p1867, %p1864, %p1866;
	and.pred  	%p1868, %p1867, %p1865;
	@%p1868 bra 	$L__BB0_549;
	add.s64 	%rd175, %rd6, 16;
	ld.global.u32 	%r568, [%rd6+16];
	add.s64 	%rd176, %rd6, 44;
	ld.global.u32 	%r569, [%rd6+44];
	add.s64 	%rd177, %rd6, 72;
	ld.global.u32 	%r570, [%rd6+72];
	add.s64 	%rd178, %rd6, 100;
	ld.global.u32 	%r571, [%rd6+100];
	setp.ne.s32 	%p1869, %r571, %r570;
	setp.eq.s32 	%p1870, %r570, 0;
	mov.b32 	%r1857, 1;
	or.pred  	%p1871, %p1870, %p1869;
	mov.u32 	%r1858, %r571;
	@%p1871 bra 	$L__BB0_468;
	setp.ne.s32 	%p1872, %r568, 0;
	setp.eq.s32 	%p1873, %r569, %r568;
	and.pred  	%p1874, %p1872, %p1873;
	setp.ne.s32 	%p1875, %r569, 0;
	setp.eq.s32 	%p1876, %r570, %r569;
	and.pred  	%p1877, %p1875, %p1876;
	selp.b32 	%r1169, 4, 3, %p1874;
	selp.b32 	%r1857, %r1169, 2, %p1877;
	and.pred  	%p1878, %p1877, %p1874;
	mov.u32 	%r1858, %r570;
	mov.u32 	%r1893, %r568;
	@%p1878 bra 	$L__BB0_549;
$L__BB0_468:
	ld.global.u32 	%r575, [%rd6+128];
	setp.ne.s32 	%p1879, %r575, %r1858;
	setp.eq.s32 	%p1880, %r1858, 0;
	mov.b32 	%r1859, 1;
	or.pred  	%p1881, %p1880, %p1879;
	mov.u32 	%r1893, %r575;
	@%p1881 bra 	$L__BB0_470;
	add.s32 	%r1859, %r1857, 1;
	setp.eq.s32 	%p1882, %r1859, 4;
	mov.u32 	%r1893, %r1858;
	@%p1882 bra 	$L__BB0_549;
$L__BB0_470:
	ld.global.u32 	%r579, [%rd6+156];
	setp.eq.s32 	%p1883, %r579, %r1893;
	setp.ne.s32 	%p1884, %r1893, 0;
	setp.eq.s32 	%p1885, %r1859, 3;
	and.pred  	%p1886, %p1883, %p1885;
	and.pred  	%p1887, %p1886, %p1884;
	@%p1887 bra 	$L__BB0_549;
	add.s64 	%rd179, %rd6, 20;
	ld.global.u32 	%r580, [%rd6+20];
	add.s64 	%rd180, %rd6, 48;
	ld.global.u32 	%r581, [%rd6+48];
	add.s64 	%rd181, %rd6, 76;
	ld.global.u32 	%r582, [%rd6+76];
	ld.global.u32 	%r583, [%rd6+104];
	setp.ne.s32 	%p1888, %r583, %r582;
	setp.eq.s32 	%p1889, %r582, 0;
	mov.b32 	%r1861, 1;
	or.pred  	%p1890, %p1889, %p1888;
	mov.u32 	%r1862, %r583;
	@%p1890 bra 	$L__BB0_473;
	setp.ne.s32 	%p1891, %r580, 0;
	setp.eq.s32 	%p1892, %r581, %r580;
	and.pred  	%p1893, %p1891, %p1892;
	setp.ne.s32 	%p1894, %r581, 0;
	setp.eq.s32 	%p1895, %r582, %r581;
	and.pred  	%p1896, %p1894, %p1895;
	selp.b32 	%r1172, 4, 3, %p1893;
	selp.b32 	%r1861, %r1172, 2, %p1896;
	and.pred  	%p1897, %p1896, %p1893;
	mov.u32 	%r1862, %r582;
	mov.u32 	%r1893, %r580;
	@%p1897 bra 	$L__BB0_549;
$L__BB0_473:
	ld.global.u32 	%r587, [%rd6+132];
	setp.ne.s32 	%p1898, %r587, %r1862;
	setp.eq.s32 	%p1899, %r1862, 0;
	mov.b32 	%r1863, 1;
	or.pred  	%p1900, %p1899, %p1898;
	mov.u32 	%r1893, %r587;
	@%p1900 bra 	$L__BB0_475;
	add.s32 	%r1863, %r1861, 1;
	setp.eq.s32 	%p1901, %r1863, 4;
	mov.u32 	%r1893, %r1862;
	@%p1901 bra 	$L__BB0_549;
$L__BB0_475:
	ld.global.u32 	%r591, [%rd6+160];
	setp.eq.s32 	%p1902, %r591, %r1893;
	setp.ne.s32 	%p1903, %r1893, 0;
	setp.eq.s32 	%p1904, %r1863, 3;
	and.pred  	%p1905, %p1902, %p1904;
	and.pred  	%p1906, %p1905, %p1903;
	@%p1906 bra 	$L__BB0_549;
	add.s64 	%rd182, %rd6, 24;
	ld.global.u32 	%r592, [%rd6+24];
	add.s64 	%rd183, %rd6, 52;
	ld.global.u32 	%r593, [%rd6+52];
	add.s64 	%rd184, %rd6, 80;
	ld.global.u32 	%r594, [%rd6+80];
	add.s64 	%rd185, %rd6, 108;
	ld.global.u32 	%r595, [%rd6+108];
	setp.ne.s32 	%p1907, %r595, %r594;
	setp.eq.s32 	%p1908, %r594, 0;
	mov.b32 	%r1865, 1;
	or.pred  	%p1909, %p1908, %p1907;
	mov.u32 	%r1866, %r595;
	@%p1909 bra 	$L__BB0_478;
	setp.ne.s32 	%p1910, %r592, 0;
	setp.eq.s32 	%p1911, %r593, %r592;
	and.pred  	%p1912, %p1910, %p1911;
	setp.ne.s32 	%p1913, %r593, 0;
	setp.eq.s32 	%p1914, %r594, %r593;
	and.pred  	%p1915, %p1913, %p1914;
	selp.b32 	%r1175, 4, 3, %p1912;
	selp.b32 	%r1865, %r1175, 2, %p1915;
	and.pred  	%p1916, %p1915, %p1912;
	mov.u32 	%r1866, %r594;
	mov.u32 	%r1893, %r592;
	@%p1916 bra 	$L__BB0_549;
$L__BB0_478:
	ld.global.u32 	%r599, [%rd6+136];
	setp.ne.s32 	%p1917, %r599, %r1866;
	setp.eq.s32 	%p1918, %r1866, 0;
	mov.b32 	%r1867, 1;
	or.pred  	%p1919, %p1918, %p1917;
	mov.u32 	%r1893, %r599;
	@%p1919 bra 	$L__BB0_480;
	add.s32 	%r1867, %r1865, 1;
	setp.eq.s32 	%p1920, %r1867, 4;
	mov.u32 	%r1893, %r1866;
	@%p1920 bra 	$L__BB0_549;
$L__BB0_480:
	ld.global.u32 	%r603, [%rd6+164];
	setp.eq.s32 	%p1921, %r603, %r1893;
	setp.ne.s32 	%p1922, %r1893, 0;
	setp.eq.s32 	%p1923, %r1867, 3;
	and.pred  	%p1924, %p1921, %p1923;
	and.pred  	%p1925, %p1924, %p1922;
	@%p1925 bra 	$L__BB0_549;
	setp.eq.s32 	%p1926, %r544, 0;
	setp.ne.s32 	%p1927, %r1789, 0;
	setp.eq.s32 	%p1928, %r532, %r1789;
	and.pred  	%p4, %p1927, %p1928;
	setp.ne.s32 	%p1929, %r556, %r544;
	mov.b32 	%r1869, 1;
	or.pred  	%p1930, %p1926, %p1929;
	@%p1930 bra 	$L__BB0_483;
	setp.eq.s32 	%p1931, %r544, %r532;
	setp.ne.s32 	%p1932, %r532, 0;
	and.pred  	%p1933, %p1932, %p1931;
	selp.b32 	%r1178, 4, 3, %p4;
	selp.b32 	%r1869, %r1178, 2, %p1933;
	and.pred  	%p1934, %p1933, %p4;
	mov.u64 	%rd276, %rd278;
	@%p1934 bra 	$L__BB0_732;
$L__BB0_483:
	setp.eq.s32 	%p1935, %r556, 0;
	setp.ne.s32 	%p1936, %r568, %r556;
	mov.b32 	%r1870, 1;
	or.pred  	%p1937, %p1935, %p1936;
	mov.u32 	%r1871, %r568;
	@%p1937 bra 	$L__BB0_485;
	add.s32 	%r1870, %r1869, 1;
	setp.eq.s32 	%p1938, %r1870, 4;
	mov.u64 	%rd276, %rd175;
	mov.u32 	%r1871, %r556;
	@%p1938 bra 	$L__BB0_732;
$L__BB0_485:
	setp.ne.s32 	%p1939, %r580, %r1871;
	setp.eq.s32 	%p1940, %r1871, 0;
	mov.b32 	%r1872, 1;
	or.pred  	%p1941, %p1940, %p1939;
	@%p1941 bra 	$L__BB0_487;
	add.s32 	%r1872, %r1870, 1;
	setp.eq.s32 	%p1942, %r1872, 4;
	mov.u64 	%rd276, %rd179;
	@%p1942 bra 	$L__BB0_732;
$L__BB0_487:
	setp.ne.s32 	%p1943, %r580, 0;
	setp.eq.s32 	%p1944, %r592, %r580;
	setp.eq.s32 	%p1945, %r1872, 3;
	and.pred  	%p1946, %p1944, %p1945;
	and.pred  	%p1947, %p1946, %p1943;
	mov.u64 	%rd276, %rd182;
	@%p1947 bra 	$L__BB0_732;
	setp.eq.s32 	%p1948, %r545, 0;
	setp.ne.s32 	%p1949, %r398, 0;
	setp.eq.s32 	%p1950, %r533, %r398;
	and.pred  	%p5, %p1949, %p1950;
	setp.ne.s32 	%p1951, %r557, %r545;
	mov.b32 	%r1873, 1;
	or.pred  	%p1952, %p1948, %p1951;
	@%p1952 bra 	$L__BB0_490;
	setp.eq.s32 	%p1953, %r545, %r533;
	setp.ne.s32 	%p1954, %r533, 0;
	and.pred  	%p1955, %p1954, %p1953;
	selp.b32 	%r1182, 4, 3, %p5;
	selp.b32 	%r1873, %r1182, 2, %p1955;
	and.pred  	%p1956, %p1955, %p5;
	mov.u64 	%rd276, %rd172;
	@%p1956 bra 	$L__BB0_732;
$L__BB0_490:
	setp.eq.s32 	%p1957, %r557, 0;
	setp.ne.s32 	%p1958, %r569, %r557;
	mov.b32 	%r1874, 1;
	or.pred  	%p1959, %p1957, %p1958;
	mov.u32 	%r1875, %r569;
	@%p1959 bra 	$L__BB0_492;
	add.s32 	%r1874, %r1873, 1;
	setp.eq.s32 	%p1960, %r1874, 4;
	mov.u64 	%rd276, %rd176;
	mov.u32 	%r1875, %r557;
	@%p1960 bra 	$L__BB0_732;
$L__BB0_492:
	setp.ne.s32 	%p1961, %r581, %r1875;
	setp.eq.s32 	%p1962, %r1875, 0;
	mov.b32 	%r1876, 1;
	or.pred  	%p1963, %p1962, %p1961;
	@%p1963 bra 	$L__BB0_494;
	add.s32 	%r1876, %r1874, 1;
	setp.eq.s32 	%p1964, %r1876, 4;
	mov.u64 	%rd276, %rd180;
	@%p1964 bra 	$L__BB0_732;
$L__BB0_494:
	setp.ne.s32 	%p1965, %r581, 0;
	setp.eq.s32 	%p1966, %r593, %r581;
	setp.eq.s32 	%p1967, %r1876, 3;
	and.pred  	%p1968, %p1966, %p1967;
	and.pred  	%p1969, %p1968, %p1965;
	mov.u64 	%rd276, %rd183;
	@%p1969 bra 	$L__BB0_732;
	setp.eq.s32 	%p1970, %r546, 0;
	ld.global.u32 	%r619, [%rd6+56];
	setp.ne.s32 	%p1971, %r558, %r546;
	mov.b32 	%r1877, 1;
	or.pred  	%p1972, %p1970, %p1971;
	@%p1972 bra 	$L__BB0_497;
	setp.ne.s32 	%p1973, %r619, 0;
	setp.eq.s32 	%p1974, %r534, %r619;
	and.pred  	%p1975, %p1973, %p1974;
	setp.eq.s32 	%p1976, %r546, %r534;
	setp.ne.s32 	%p1977, %r534, 0;
	and.pred  	%p1978, %p1977, %p1976;
	selp.b32 	%r1186, 4, 3, %p1975;
	selp.b32 	%r1877, %r1186, 2, %p1978;
	and.pred  	%p1979, %p1978, %p1975;
	mov.u64 	%rd276, %rd173;
	@%p1979 bra 	$L__BB0_732;
$L__BB0_497:
	setp.eq.s32 	%p1980, %r558, 0;
	setp.ne.s32 	%p1981, %r570, %r558;
	mov.b32 	%r1878, 1;
	or.pred  	%p1982, %p1980, %p1981;
	mov.u32 	%r1879, %r570;
	@%p1982 bra 	$L__BB0_499;
	add.s32 	%r1878, %r1877, 1;
	setp.eq.s32 	%p1983, %r1878, 4;
	mov.u64 	%rd276, %rd177;
	mov.u32 	%r1879, %r558;
	@%p1983 bra 	$L__BB0_732;
$L__BB0_499:
	setp.ne.s32 	%p1984, %r582, %r1879;
	setp.eq.s32 	%p1985, %r1879, 0;
	mov.b32 	%r1880, 1;
	or.pred  	%p1986, %p1985, %p1984;
	@%p1986 bra 	$L__BB0_501;
	add.s32 	%r1880, %r1878, 1;
	setp.eq.s32 	%p1987, %r1880, 4;
	mov.u64 	%rd276, %rd181;
	@%p1987 bra 	$L__BB0_732;
$L__BB0_501:
	setp.ne.s32 	%p1988, %r582, 0;
	setp.eq.s32 	%p1989, %r594, %r582;
	setp.eq.s32 	%p1990, %r1880, 3;
	and.pred  	%p1991, %p1989, %p1990;
	and.pred  	%p1992, %p1991, %p1988;
	mov.u64 	%rd276, %rd184;
	@%p1992 bra 	$L__BB0_732;
	ld.global.u32 	%r627, [%rd6+84];
	setp.ne.s32 	%p1993, %r559, %r547;
	setp.eq.s32 	%p1994, %r547, 0;
	mov.b32 	%r1881, 1;
	or.pred  	%p1995, %p1994, %p1993;
	@%p1995 bra 	$L__BB0_504;
	setp.ne.s32 	%p1996, %r627, 0;
	setp.eq.s32 	%p1997, %r535, %r627;
	and.pred  	%p1998, %p1996, %p1997;
	setp.ne.s32 	%p1999, %r535, 0;
	setp.eq.s32 	%p2000, %r547, %r535;
	and.pred  	%p2001, %p1999, %p2000;
	selp.b32 	%r1190, 4, 3, %p1998;
	selp.b32 	%r1881, %r1190, 2, %p2001;
	and.pred  	%p2002, %p2001, %p1998;
	mov.u64 	%rd276, %rd174;
	@%p2002 bra 	$L__BB0_732;
$L__BB0_504:
	setp.ne.s32 	%p2003, %r571, %r559;
	setp.eq.s32 	%p2004, %r559, 0;
	mov.b32 	%r1882, 1;
	or.pred  	%p2005, %p2004, %p2003;
	mov.u32 	%r1883, %r571;
	@%p2005 bra 	$L__BB0_506;
	add.s32 	%r1882, %r1881, 1;
	setp.eq.s32 	%p2006, %r1882, 4;
	mov.u64 	%rd276, %rd178;
	mov.u32 	%r1883, %r559;
	@%p2006 bra 	$L__BB0_732;
$L__BB0_506:
	setp.ne.s32 	%p2007, %r583, %r1883;
	setp.eq.s32 	%p2008, %r1883, 0;
	mov.b32 	%r1884, 1;
	or.pred  	%p2009, %p2008, %p2007;
	@%p2009 bra 	$L__BB0_508;
	add.s64 	%rd276, %rd6, 104;
	add.s32 	%r1884, %r1882, 1;
	setp.eq.s32 	%p2010, %r1884, 4;
	@%p2010 bra 	$L__BB0_732;
$L__BB0_508:
	setp.eq.s32 	%p2011, %r595, %r583;
	setp.ne.s32 	%p2012, %r583, 0;
	setp.eq.s32 	%p2013, %r1884, 3;
	and.pred  	%p2014, %p2011, %p2013;
	and.pred  	%p2015, %p2014, %p2012;
	mov.u64 	%rd276, %rd185;
	@%p2015 bra 	$L__BB0_732;
	setp.ne.s32 	%p2016, %r563, %r551;
	setp.eq.s32 	%p2017, %r551, 0;
	mov.b32 	%r1885, 1;
	or.pred  	%p2018, %p2017, %p2016;
	@%p2018 bra 	$L__BB0_511;
	add.s64 	%rd276, %rd6, 124;
	setp.ne.s32 	%p2019, %r527, 0;
	setp.eq.s32 	%p2020, %r539, %r527;
	and.pred  	%p2021, %p2019, %p2020;
	setp.ne.s32 	%p2022, %r539, 0;
	setp.eq.s32 	%p2023, %r551, %r539;
	and.pred  	%p2024, %p2022, %p2023;
	selp.b32 	%r1194, 4, 3, %p2021;
	selp.b32 	%r1885, %r1194, 2, %p2024;
	and.pred  	%p2025, %p2024, %p2021;
	@%p2025 bra 	$L__BB0_732;
$L__BB0_511:
	setp.ne.s32 	%p2026, %r575, %r563;
	setp.eq.s32 	%p2027, %r563, 0;
	mov.b32 	%r1886, 1;
	or.pred  	%p2028, %p2027, %p2026;
	mov.u32 	%r1887, %r575;
	@%p2028 bra 	$L__BB0_513;
	add.s64 	%rd276, %rd6, 128;
	add.s32 	%r1886, %r1885, 1;
	setp.eq.s32 	%p2029, %r1886, 4;
	mov.u32 	%r1887, %r563;
	@%p2029 bra 	$L__BB0_732;
$L__BB0_513:
	setp.ne.s32 	%p2030, %r587, %r1887;
	setp.eq.s32 	%p2031, %r1887, 0;
	mov.b32 	%r1888, 1;
	or.pred  	%p2032, %p2031, %p2030;
	@%p2032 bra 	$L__BB0_515;
	add.s64 	%rd276, %rd6, 132;
	add.s32 	%r1888, %r1886, 1;
	setp.eq.s32 	%p2033, %r1888, 4;
	@%p2033 bra 	$L__BB0_732;
$L__BB0_515:
	add.s64 	%rd276, %rd6, 136;
	setp.eq.s32 	%p2034, %r599, %r587;
	setp.ne.s32 	%p2035, %r587, 0;
	setp.eq.s32 	%p2036, %r1888, 3;
	and.pred  	%p2037, %p2034, %p2036;
	and.pred  	%p2038, %p2037, %p2035;
	@%p2038 bra 	$L__BB0_732;
	setp.ne.s32 	%p2039, %r567, %r555;
	setp.eq.s32 	%p2040, %r555, 0;
	mov.b32 	%r1889, 1;
	or.pred  	%p2041, %p2040, %p2039;
	@%p2041 bra 	$L__BB0_518;
	add.s64 	%rd276, %rd6, 152;
	setp.ne.s32 	%p2042, %r531, 0;
	setp.eq.s32 	%p2043, %r543, %r531;
	and.pred  	%p2044, %p2042, %p2043;
	setp.ne.s32 	%p2045, %r543, 0;
	setp.eq.s32 	%p2046, %r555, %r543;
	and.pred  	%p2047, %p2045, %p2046;
	selp.b32 	%r1198, 4, 3, %p2044;
	selp.b32 	%r1889, %r1198, 2, %p2047;
	and.pred  	%p2048, %p2047, %p2044;
	@%p2048 bra 	$L__BB0_732;
$L__BB0_518:
	setp.ne.s32 	%p2049, %r579, %r567;
	setp.eq.s32 	%p2050, %r567, 0;
	mov.b32 	%r1890, 1;
	or.pred  	%p2051, %p2050, %p2049;
	mov.u32 	%r1891, %r579;
	@%p2051 bra 	$L__BB0_520;
	add.s64 	%rd276, %rd6, 156;
	add.s32 	%r1890, %r1889, 1;
	setp.eq.s32 	%p2052, %r1890, 4;
	mov.u32 	%r1891, %r567;
	@%p2052 bra 	$L__BB0_732;
$L__BB0_520:
	setp.ne.s32 	%p2053, %r591, %r1891;
	setp.eq.s32 	%p2054, %r1891, 0;
	mov.b32 	%r1892, 1;
	or.pred  	%p2055, %p2054, %p2053;
	@%p2055 bra 	$L__BB0_522;
	add.s64 	%rd276, %rd6, 160;
	add.s32 	%r1892, %r1890, 1;
	setp.eq.s32 	%p2056, %r1892, 4;
	@%p2056 bra 	$L__BB0_732;
$L__BB0_522:
	add.s64 	%rd276, %rd6, 164;
	setp.eq.s32 	%p2057, %r603, %r591;
	setp.ne.s32 	%p2058, %r591, 0;
	setp.eq.s32 	%p2059, %r1892, 3;
	and.pred  	%p2060, %p2057, %p2059;
	and.pred  	%p2061, %p2060, %p2058;
	@%p2061 bra 	$L__BB0_732;
	ld.global.u32 	%r1201, [%rd6];
	setp.eq.s32 	%p2062, %r1201, 0;
	setp.ne.s32 	%p2063, %r533, %r1201;
	setp.ne.s32 	%p2064, %r546, %r533;
	or.pred  	%p2065, %p2063, %p2064;
	or.pred  	%p2066, %p2065, %p2062;
	setp.ne.s32 	%p2067, %r559, %r533;
	or.pred  	%p2068, %p2066, %p2067;
	mov.u64 	%rd277, %rd6;
	@%p2068 bra 	$L__BB0_525;
$L__BB0_524:
	ld.global.u32 	%r1893, [%rd277];
	bra.uni 	$L__BB0_549;
$L__BB0_525:
	add.s64 	%rd277, %rd6, 28;
	ld.global.u32 	%r1202, [%rd6+28];
	setp.ne.s32 	%p2069, %r1202, 0;
	setp.eq.s32 	%p2070, %r534, %r1202;
	setp.eq.s32 	%p2071, %r547, %r534;
	and.pred  	%p2072, %p2070, %p2071;
	and.pred  	%p2073, %p2072, %p2069;
	setp.eq.s32 	%p2074, %r563, %r534;
	and.pred  	%p2075, %p2073, %p2074;
	@%p2075 bra 	$L__BB0_524;
	add.s64 	%rd277, %rd6, 56;
	setp.ne.s32 	%p2076, %r619, 0;
	setp.eq.s32 	%p2077, %r535, %r619;
	setp.eq.s32 	%p2078, %r551, %r535;
	and.pred  	%p2079, %p2077, %p2078;
	and.pred  	%p2080, %p2079, %p2076;
	setp.eq.s32 	%p2081, %r567, %r535;
	and.pred  	%p2082, %p2080, %p2081;
	@%p2082 bra 	$L__BB0_524;
	add.s64 	%rd277, %rd6, 4;
	setp.ne.s32 	%p2083, %r532, 0;
	setp.eq.s32 	%p2084, %r545, %r532;
	setp.eq.s32 	%p2085, %r558, %r532;
	and.pred  	%p2086, %p2084, %p2085;
	and.pred  	%p2087, %p2086, %p2083;
	setp.eq.s32 	%p2088, %r571, %r532;
	and.pred  	%p2089, %p2087, %p2088;
	@%p2089 bra 	$L__BB0_524;
	add.s64 	%rd277, %rd6, 32;
	setp.eq.s32 	%p2090, %r559, %r533;
	setp.eq.s32 	%p2091, %r546, %r533;
	setp.ne.s32 	%p2092, %r533, 0;
	and.pred  	%p2093, %p2091, %p2090;
	and.pred  	%p2094, %p2093, %p2092;
	setp.eq.s32 	%p2095, %r575, %r533;
	and.pred  	%p2096, %p2094, %p2095;
	@%p2096 bra 	$L__BB0_524;
	add.s64 	%rd277, %rd6, 60;
	setp.ne.s32 	%p2099, %r534, 0;
	and.pred  	%p2100, %p2071, %p2074;
	and.pred  	%p2101, %p2100, %p2099;
	setp.eq.s32 	%p2102, %r579, %r534;
	and.pred  	%p2103, %p2101, %p2102;
	@%p2103 bra 	$L__BB0_524;
	add.s64 	%rd277, %rd6, 8;
	setp.ne.s32 	%p2104, %r544, 0;
	setp.eq.s32 	%p2105, %r557, %r544;
	setp.eq.s32 	%p2106, %r570, %r544;
	and.pred  	%p2107, %p2105, %p2106;
	and.pred  	%p2108, %p2107, %p2104;
	setp.eq.s32 	%p2109, %r583, %r544;
	and.pred  	%p2110, %p2108, %p2109;
	@%p2110 bra 	$L__BB0_524;
	add.s64 	%rd277, %rd6, 36;
	setp.ne.s32 	%p2111, %r545, 0;
	setp.eq.s32 	%p2112, %r558, %r545;
	setp.eq.s32 	%p2113, %r571, %r545;
	and.pred  	%p2114, %p2112, %p2113;
	and.pred  	%p2115, %p2114, %p2111;
	setp.eq.s32 	%p2116, %r587, %r545;
	and.pred  	%p2117, %p2115, %p2116;
	@%p2117 bra 	$L__BB0_524;
	add.s64 	%rd277, %rd6, 64;
	setp.ne.s32 	%p2118, %r546, 0;
	setp.eq.s32 	%p2119, %r559, %r546;
	setp.eq.s32 	%p2120, %r575, %r546;
	and.pred  	%p2121, %p2119, %p2120;
	and.pred  	%p2122, %p2121, %p2118;
	setp.eq.s32 	%p2123, %r591, %r546;
	and.pred  	%p2124, %p2122, %p2123;
	@%p2124 bra 	$L__BB0_524;
	setp.ne.s32 	%p2125, %r556, 0;
	setp.eq.s32 	%p2126, %r569, %r556;
	setp.eq.s32 	%p2127, %r582, %r556;
	and.pred  	%p2128, %p2126, %p2127;
	setp.eq.s32 	%p2129, %r595, %r556;
	and.pred  	%p2130, %p2128, %p2129;
	and.pred  	%p2131, %p2130, %p2125;
	mov.u64 	%rd277, %rd278;
	@%p2131 bra 	$L__BB0_524;
	setp.ne.s32 	%p2132, %r557, 0;
	setp.eq.s32 	%p2133, %r570, %r557;
	setp.eq.s32 	%p2134, %r583, %r557;
	and.pred  	%p2135, %p2133, %p2134;
	setp.eq.s32 	%p2136, %r599, %r557;
	and.pred  	%p2137, %p2135, %p2136;
	and.pred  	%p2138, %p2137, %p2132;
	mov.u64 	%rd277, %rd172;
	@%p2138 bra 	$L__BB0_524;
	setp.ne.s32 	%p2139, %r558, 0;
	setp.eq.s32 	%p2140, %r571, %r558;
	setp.eq.s32 	%p2141, %r587, %r558;
	and.pred  	%p2142, %p2140, %p2141;
	setp.eq.s32 	%p2143, %r603, %r558;
	and.pred  	%p2144, %p2142, %p2143;
	and.pred  	%p2145, %p2144, %p2139;
	mov.u64 	%rd277, %rd173;
	@%p2145 bra 	$L__BB0_524;
	setp.ne.s32 	%p2147, %r545, %r556;
	setp.ne.s32 	%p2148, %r534, %r545;
	or.pred  	%p2149, %p2147, %p2148;
	or.pred  	%p2150, %p2149, %p1935;
	setp.ne.s32 	%p2151, %r627, %r534;
	or.pred  	%p2152, %p2150, %p2151;
	@%p2152 bra 	$L__BB0_538;
$L__BB0_537:
	ld.global.u32 	%r1893, [%rd278];
	bra.uni 	$L__BB0_549;
$L__BB0_538:
	setp.ne.s32 	%p2153, %r557, 0;
	setp.eq.s32 	%p2154, %r546, %r557;
	setp.eq.s32 	%p2155, %r535, %r546;
	and.pred  	%p2156, %p2154, %p2155;
	setp.eq.s32 	%p2157, %r527, %r535;
	and.pred  	%p2158, %p2156, %p2157;
	and.pred  	%p2159, %p2158, %p2153;
	mov.u64 	%rd278, %rd172;
	@%p2159 bra 	$L__BB0_537;
	setp.ne.s32 	%p2160, %r558, 0;
	setp.eq.s32 	%p2161, %r547, %r558;
	setp.eq.s32 	%p2162, %r539, %r547;
	and.pred  	%p2163, %p2161, %p2162;
	setp.eq.s32 	%p2164, %r531, %r539;
	and.pred  	%p2165, %p2163, %p2164;
	and.pred  	%p2166, %p2165, %p2160;
	mov.u64 	%rd278, %rd173;
	@%p2166 bra 	$L__BB0_537;
	setp.eq.s32 	%p2167, %r535, %r546;
	setp.eq.s32 	%p2168, %r546, %r557;
	setp.ne.s32 	%p2169, %r568, 0;
	setp.eq.s32 	%p2170, %r557, %r568;
	and.pred  	%p2171, %p2170, %p2168;
	and.pred  	%p2172, %p2171, %p2169;
	and.pred  	%p2173, %p2172, %p2167;
	mov.u64 	%rd278, %rd175;
	@%p2173 bra 	$L__BB0_537;
	setp.eq.s32 	%p2174, %r539, %r547;
	setp.eq.s32 	%p2175, %r547, %r558;
	setp.ne.s32 	%p2176, %r569, 0;
	setp.eq.s32 	%p2177, %r558, %r569;
	and.pred  	%p2178, %p2177, %p2175;
	and.pred  	%p2179, %p2178, %p2176;
	and.pred  	%p2180, %p2179, %p2174;
	mov.u64 	%rd278, %rd176;
	@%p2180 bra 	$L__BB0_537;
	setp.ne.s32 	%p2181, %r570, 0;
	setp.eq.s32 	%p2182, %r559, %r570;
	setp.eq.s32 	%p2183, %r551, %r559;
	and.pred  	%p2184, %p2182, %p2183;
	and.pred  	%p2185, %p2184, %p2181;
	setp.eq.s32 	%p2186, %r543, %r551;
	and.pred  	%p2187, %p2185, %p2186;
	mov.u64 	%rd278, %rd177;
	@%p2187 bra 	$L__BB0_537;
	setp.eq.s32 	%p2188, %r558, %r569;
	setp.eq.s32 	%p2189, %r547, %r558;
	setp.ne.s32 	%p2190, %r580, 0;
	setp.eq.s32 	%p2191, %r569, %r580;
	and.pred  	%p2192, %p2191, %p2188;
	and.pred  	%p2193, %p2192, %p2190;
	and.pred  	%p2194, %p2193, %p2189;
	mov.u64 	%rd278, %rd179;
	@%p2194 bra 	$L__BB0_537;
	setp.eq.s32 	%p2195, %r551, %r559;
	setp.eq.s32 	%p2196, %r559, %r570;
	setp.ne.s32 	%p2197, %r581, 0;
	setp.eq.s32 	%p2198, %r570, %r581;
	and.pred  	%p2199, %p2198, %p2196;
	and.pred  	%p2200, %p2199, %p2197;
	and.pred  	%p2201, %p2200, %p2195;
	mov.u64 	%rd278, %rd180;
	@%p2201 bra 	$L__BB0_537;
	setp.ne.s32 	%p2202, %r582, 0;
	setp.eq.s32 	%p2203, %r571, %r582;
	setp.eq.s32 	%p2204, %r563, %r571;
	and.pred  	%p2205, %p2203, %p2204;
	and.pred  	%p2206, %p2205, %p2202;
	setp.eq.s32 	%p2207, %r555, %r563;
	and.pred  	%p2208, %p2206, %p2207;
	mov.u64 	%rd278, %rd181;
	@%p2208 bra 	$L__BB0_537;
	setp.eq.s32 	%p2209, %r570, %r581;
	setp.eq.s32 	%p2210, %r559, %r570;
	setp.ne.s32 	%p2211, %r592, 0;
	setp.eq.s32 	%p2212, %r581, %r592;
	and.pred  	%p2213, %p2212, %p2209;
	and.pred  	%p2214, %p2213, %p2211;
	and.pred  	%p2215, %p2214, %p2210;
	mov.u64 	%rd278, %rd182;
	@%p2215 bra 	$L__BB0_537;
	setp.eq.s32 	%p2216, %r563, %r571;
	setp.eq.s32 	%p2217, %r571, %r582;
	setp.ne.s32 	%p2218, %r593, 0;
	setp.eq.s32 	%p2219, %r582, %r593;
	and.pred  	%p2220, %p2219, %p2217;
	and.pred  	%p2221, %p2220, %p2218;
	and.pred  	%p2222, %p2221, %p2216;
	mov.u64 	%rd278, %rd183;
	@%p2222 bra 	$L__BB0_537;
	setp.ne.s32 	%p2223, %r594, 0;
	setp.eq.s32 	%p2224, %r583, %r594;
	setp.eq.s32 	%p2225, %r575, %r583;
	and.pred  	%p2226, %p2224, %p2225;
	and.pred  	%p2227, %p2226, %p2223;
	setp.eq.s32 	%p2228, %r567, %r575;
	and.pred  	%p2229, %p2227, %p2228;
	mov.b32 	%r1893, -1;
	mov.u64 	%rd278, %rd184;
	@%p2229 bra 	$L__BB0_537;
$L__BB0_549:
	setp.eq.s32 	%p2230, %r1893, 2;
	mov.b32 	%r2011, 100;
	@%p2230 bra 	$L__BB0_729;
	ld.global.u32 	%r652, [%rd6];
	ld.global.u32 	%r1896, [%rd6+28];
	ld.global.u32 	%r654, [%rd6+56];
	setp.eq.s32 	%p2231, %r654, %r1896;
	setp.ne.s32 	%p2232, %r1896, 0;
	and.pred  	%p2233, %p2232, %p2231;
	@%p2233 bra 	$L__BB0_552;
	ld.global.u32 	%r1894, [%rd6+84];
	mov.b32 	%r1897, 0;
	mov.b32 	%r1895, 1;
	mov.u32 	%r1896, %r654;
	bra.uni 	$L__BB0_554;
$L__BB0_552:
	setp.ne.s32 	%p2234, %r652, 0;
	setp.eq.s32 	%p2235, %r1896, %r652;
	and.pred  	%p2236, %p2234, %p2235;
	selp.b32 	%r1895, 3, 2, %p2236;
	ld.global.u32 	%r1894, [%rd6+84];
	mov.b32 	%r1897, 0;
	not.pred 	%p2237, %p2236;
	@%p2237 bra 	$L__BB0_554;
	setp.eq.s32 	%p2238, %r1894, 0;
	selp.u32 	%r1209, 1, 0, %p2238;
	setp.eq.s32 	%p2239, %r652, 2;
	selp.b32 	%r1210, -2, 0, %p2238;
	selp.b32 	%r1897, %r1209, %r1210, %p2239;
	mov.b32 	%r1895, 3;
	mov.u32 	%r1896, %r652;
$L__BB0_554:
	setp.ne.s32 	%p2240, %r1894, %r1896;
	setp.eq.s32 	%p2241, %r1896, 0;
	mov.b32 	%r1898, 1;
	or.pred  	%p2242, %p2241, %p2240;
	@%p2242 bra 	$L__BB0_557;
	add.s32 	%r1898, %r1895, 1;
	setp.ne.s32 	%p2243, %r1898, 3;
	@%p2243 bra 	$L__BB0_557;
	ld.global.u32 	%r1213, [%rd6+112];
	setp.eq.s32 	%p2244, %r1213, 0;
	selp.u32 	%r1214, 1, 0, %p2244;
	setp.eq.s32 	%p2245, %r1894, 2;
	selp.b32 	%r1215, -2, 0, %p2244;
	selp.b32 	%r1216, %r1214, %r1215, %p2245;
	add.s32 	%r1897, %r1216, %r1897;
	mov.b32 	%r1898, 3;
$L__BB0_557:
	ld.global.u32 	%r1217, [%rd6+112];
	setp.ne.s32 	%p2246, %r1217, %r1894;
	setp.eq.s32 	%p2247, %r1894, 0;
	setp.ne.s32 	%p2248, %r1898, 2;
	or.pred  	%p2249, %p2246, %p2248;
	or.pred  	%p2250, %p2249, %p2247;
	@%p2250 bra 	$L__BB0_559;
	ld.global.u32 	%r1218, [%rd6+140];
	setp.eq.s32 	%p2251, %r1218, 0;
	selp.u32 	%r1219, 1, 0, %p2251;
	setp.eq.s32 	%p2252, %r1894, 2;
	selp.b32 	%r1220, -2, 0, %p2251;
	selp.b32 	%r1221, %r1219, %r1220, %p2252;
	add.s32 	%r1897, %r1221, %r1897;
$L__BB0_559:
	ld.global.u32 	%r669, [%rd6+4];
	ld.global.u32 	%r1222, [%rd6+32];
	setp.ne.s32 	%p2253, %r1222, %r669;
	setp.eq.s32 	%p2254, %r669, 0;
	or.pred  	%p2255, %p2254, %p2253;
	selp.b32 	%r1223, 2, 3, %p2255;
	ld.global.u32 	%r1903, [%rd6+60];
	setp.ne.s32 	%p2256, %r1903, %r1222;
	setp.eq.s32 	%p2257, %r1222, 0;
	or.pred  	%p2258, %p2257, %p2256;
	or.pred  	%p2259, %p2258, %p2255;
	selp.b32 	%r1902, 1, %r1223, %p2258;
	not.pred 	%p2260, %p2259;
	@%p2260 bra 	$L__BB0_561;
	ld.global.u32 	%r1901, [%rd6+88];
	bra.uni 	$L__BB0_562;
$L__BB0_561:
	ld.global.u32 	%r1901, [%rd6+88];
	setp.eq.s32 	%p2261, %r1901, 0;
	selp.u32 	%r1225, 1, 0, %p2261;
	setp.eq.s32 	%p2262, %r669, 2;
	selp.b32 	%r1226, -2, 0, %p2261;
	selp.b32 	%r1227, %r1225, %r1226, %p2262;
	add.s32 	%r1897, %r1227, %r1897;
	mov.b32 	%r1902, 3;
	mov.u32 	%r1903, %r669;
$L__BB0_562:
	setp.ne.s32 	%p2263, %r1901, %r1903;
	setp.eq.s32 	%p2264, %r1903, 0;
	mov.b32 	%r1905, 1;
	or.pred  	%p2265, %p2264, %p2263;
	@%p2265 bra 	$L__BB0_565;
	add.s32 	%r1905, %r1902, 1;
	setp.ne.s32 	%p2266, %r1905, 3;
	@%p2266 bra 	$L__BB0_565;
	ld.global.u32 	%r1230, [%rd6+116];
	setp.eq.s32 	%p2267, %r1230, 0;
	selp.u32 	%r1231, 1, 0, %p2267;
	setp.eq.s32 	%p2268, %r1901, 2;
	selp.b32 	%r1232, -2, 0, %p2267;
	selp.b32 	%r1233, %r1231, %r1232, %p2268;
	add.s32 	%r1897, %r1233, %r1897;
	mov.b32 	%r1905, 3;
$L__BB0_565:
	ld.global.u32 	%r1234, [%rd6+116];
	setp.ne.s32 	%p2269, %r1234, %r1901;
	setp.eq.s32 	%p2270, %r1901, 0;
	setp.ne.s32 	%p2271, %r1905, 2;
	or.pred  	%p2272, %p2269, %p2271;
	or.pred  	%p2273, %p2272, %p2270;
	@%p2273 bra 	$L__BB0_567;
	ld.global.u32 	%r1235, [%rd6+144];
	setp.eq.s32 	%p2274, %r1235, 0;
	selp.u32 	%r1236, 1, 0, %p2274;
	setp.eq.s32 	%p2275, %r1901, 2;
	selp.b32 	%r1237, -2, 0, %p2274;
	selp.b32 	%r1238, %r1236, %r1237, %p2275;
	add.s32 	%r1897, %r1238, %r1897;
$L__BB0_567:
	ld.global.u32 	%r685, [%rd6+8];
	ld.global.u32 	%r1239, [%rd6+36];
	setp.ne.s32 	%p2276, %r1239, %r685;
	setp.eq.s32 	%p2277, %r685, 0;
	or.pred  	%p2278, %p2277, %p2276;
	selp.b32 	%r1240, 2, 3, %p2278;
	ld.global.u32 	%r1910, [%rd6+64];
	setp.ne.s32 	%p2279, %r1910, %r1239;
	setp.eq.s32 	%p2280, %r1239, 0;
	or.pred  	%p2281, %p2280, %p2279;
	or.pred  	%p2282, %p2281, %p2278;
	selp.b32 	%r1909, 1, %r1240, %p2281;
	not.pred 	%p2283, %p2282;
	@%p2283 bra 	$L__BB0_569;
	ld.global.u32 	%r1908, [%rd6+92];
	bra.uni 	$L__BB0_570;
$L__BB0_569:
	ld.global.u32 	%r1908, [%rd6+92];
	setp.eq.s32 	%p2284, %r1908, 0;
	selp.u32 	%r1242, 1, 0, %p2284;
	setp.eq.s32 	%p2285, %r685, 2;
	selp.b32 	%r1243, -2, 0, %p2284;
	selp.b32 	%r1244, %r1242, %r1243, %p2285;
	add.s32 	%r1897, %r1244, %r1897;
	mov.b32 	%r1909, 3;
	mov.u32 	%r1910, %r685;
$L__BB0_570:
	setp.ne.s32 	%p2286, %r1908, %r1910;
	setp.eq.s32 	%p2287, %r1910, 0;
	mov.b32 	%r1912, 1;
	or.pred  	%p2288, %p2287, %p2286;
	@%p2288 bra 	$L__BB0_573;
	add.s32 	%r1912, %r1909, 1;
	setp.ne.s32 	%p2289, %r1912, 3;
	@%p2289 bra 	$L__BB0_573;
	ld.global.u32 	%r1247, [%rd6+120];
	setp.eq.s32 	%p2290, %r1247, 0;
	selp.u32 	%r1248, 1, 0, %p2290;
	setp.eq.s32 	%p2291, %r1908, 2;
	selp.b32 	%r1249, -2, 0, %p2290;
	selp.b32 	%r1250, %r1248, %r1249, %p2291;
	add.s32 	%r1897, %r1250, %r1897;
	mov.b32 	%r1912, 3;
$L__BB0_573:
	ld.global.u32 	%r1251, [%rd6+120];
	setp.ne.s32 	%p2292, %r1251, %r1908;
	setp.eq.s32 	%p2293, %r1908, 0;
	setp.ne.s32 	%p2294, %r1912, 2;
	or.pred  	%p2295, %p2292, %p2294;
	or.pred  	%p2296, %p2295, %p2293;
	@%p2296 bra 	$L__BB0_575;
	ld.global.u32 	%r1252, [%rd6+148];
	setp.eq.s32 	%p2297, %r1252, 0;
	selp.u32 	%r1253, 1, 0, %p2297;
	setp.eq.s32 	%p2298, %r1908, 2;
	selp.b32 	%r1254, -2, 0, %p2297;
	selp.b32 	%r1255, %r1253, %r1254, %p2298;
	add.s32 	%r1897, %r1255, %r1897;
$L__BB0_575:
	ld.global.u32 	%r701, [%rd6+12];
	ld.global.u32 	%r1256, [%rd6+40];
	setp.ne.s32 	%p2299, %r1256, %r701;
	setp.eq.s32 	%p2300, %r701, 0;
	or.pred  	%p2301, %p2300, %p2299;
	selp.b32 	%r1257, 2, 3, %p2301;
	ld.global.u32 	%r1917, [%rd6+68];
	setp.ne.s32 	%p2302, %r1917, %r1256;
	setp.eq.s32 	%p2303, %r1256, 0;
	or.pred  	%p2304, %p2303, %p2302;
	or.pred  	%p2305, %p2304, %p2301;
	selp.b32 	%r1916, 1, %r1257, %p2304;
	not.pred 	%p2306, %p2305;
	@%p2306 bra 	$L__BB0_577;
	ld.global.u32 	%r1915, [%rd6+96];
	bra.uni 	$L__BB0_578;
$L__BB0_577:
	ld.global.u32 	%r1915, [%rd6+96];
	setp.eq.s32 	%p2307, %r1915, 0;
	selp.u32 	%r1259, 1, 0, %p2307;
	setp.eq.s32 	%p2308, %r701, 2;
	selp.b32 	%r1260, -2, 0, %p2307;
	selp.b32 	%r1261, %r1259, %r1260, %p2308;
	add.s32 	%r1897, %r1261, %r1897;
	mov.b32 	%r1916, 3;
	mov.u32 	%r1917, %r701;
$L__BB0_578:
	setp.ne.s32 	%p2309, %r1915, %r1917;
	setp.eq.s32 	%p2310, %r1917, 0;
	mov.b32 	%r1919, 1;
	or.pred  	%p2311, %p2310, %p2309;
	@%p2311 bra 	$L__BB0_581;
	add.s32 	%r1919, %r1916, 1;
	setp.ne.s32 	%p2312, %r1919, 3;
	@%p2312 bra 	$L__BB0_581;
	ld.global.u32 	%r1264, [%rd6+124];
	setp.eq.s32 	%p2313, %r1264, 0;
	selp.u32 	%r1265, 1, 0, %p2313;
	setp.eq.s32 	%p2314, %r1915, 2;
	selp.b32 	%r1266, -2, 0, %p2313;
	selp.b32 	%r1267, %r1265, %r1266, %p2314;
	add.s32 	%r1897, %r1267, %r1897;
	mov.b32 	%r1919, 3;
$L__BB0_581:
	ld.global.u32 	%r1268, [%rd6+124];
	setp.ne.s32 	%p2315, %r1268, %r1915;
	setp.eq.s32 	%p2316, %r1915, 0;
	setp.ne.s32 	%p2317, %r1919, 2;
	or.pred  	%p2318, %p2315, %p2317;
	or.pred  	%p2319, %p2318, %p2316;
	@%p2319 bra 	$L__BB0_583;
	ld.global.u32 	%r1269, [%rd6+152];
	setp.eq.s32 	%p2320, %r1269, 0;
	selp.u32 	%r1270, 1, 0, %p2320;
	setp.eq.s32 	%p2321, %r1915, 2;
	selp.b32 	%r1271, -2, 0, %p2320;
	selp.b32 	%r1272, %r1270, %r1271, %p2321;
	add.s32 	%r1897, %r1272, %r1897;
$L__BB0_583:
	ld.global.u32 	%r717, [%rd6+16];
	ld.global.u32 	%r1273, [%rd6+44];
	setp.ne.s32 	%p2322, %r1273, %r717;
	setp.eq.s32 	%p2323, %r717, 0;
	or.pred  	%p2324, %p2323, %p2322;
	selp.b32 	%r1274, 2, 3, %p2324;
	ld.global.u32 	%r1924, [%rd6+72];
	setp.ne.s32 	%p2325, %r1924, %r1273;
	setp.eq.s32 	%p2326, %r1273, 0;
	or.pred  	%p2327, %p2326, %p2325;
	or.pred  	%p2328, %p2327, %p2324;
	selp.b32 	%r1923, 1, %r1274, %p2327;
	not.pred 	%p2329, %p2328;
	@%p2329 bra 	$L__BB0_585;
	ld.global.u32 	%r1922, [%rd6+100];
	bra.uni 	$L__BB0_586;
$L__BB0_585:
	ld.global.u32 	%r1922, [%rd6+100];
	setp.eq.s32 	%p2330, %r1922, 0;
	selp.u32 	%r1276, 1, 0, %p2330;
	setp.eq.s32 	%p2331, %r717, 2;
	selp.b32 	%r1277, -2, 0, %p2330;
	selp.b32 	%r1278, %r1276, %r1277, %p2331;
	add.s32 	%r1897, %r1278, %r1897;
	mov.b32 	%r1923, 3;
	mov.u32 	%r1924, %r717;
$L__BB0_586:
	setp.ne.s32 	%p2332, %r1922, %r1924;
	setp.eq.s32 	%p2333, %r1924, 0;
	mov.b32 	%r1926, 1;
	or.pred  	%p2334, %p2333, %p2332;
	@%p2334 bra 	$L__BB0_589;
	add.s32 	%r1926, %r1923, 1;
	setp.ne.s32 	%p2335, %r1926, 3;
	@%p2335 bra 	$L__BB0_589;
	ld.global.u32 	%r1281, [%rd6+128];
	setp.eq.s32 	%p2336, %r1281, 0;
	selp.u32 	%r1282, 1, 0, %p2336;
	setp.eq.s32 	%p2337, %r1922, 2;
	selp.b32 	%r1283, -2, 0, %p2336;
	selp.b32 	%r1284, %r1282, %r1283, %p2337;
	add.s32 	%r1897, %r1284, %r1897;
	mov.b32 	%r1926, 3;
$L__BB0_589:
	ld.global.u32 	%r1285, [%rd6+128];
	setp.ne.s32 	%p2338, %r1285, %r1922;
	setp.eq.s32 	%p2339, %r1922, 0;
	setp.ne.s32 	%p2340, %r1926, 2;
	or.pred  	%p2341, %p2338, %p2340;
	or.pred  	%p2342, %p2341, %p2339;
	@%p2342 bra 	$L__BB0_591;
	ld.global.u32 	%r1286, [%rd6+156];
	setp.eq.s32 	%p2343, %r1286, 0;
	selp.u32 	%r1287, 1, 0, %p2343;
	setp.eq.s32 	%p2344, %r1922, 2;
	selp.b32 	%r1288, -2, 0, %p2343;
	selp.b32 	%r1289, %r1287, %r1288, %p2344;
	add.s32 	%r1897, %r1289, %r1897;
$L__BB0_591:
	ld.global.u32 	%r733, [%rd6+20];
	ld.global.u32 	%r1290, [%rd6+48];
	setp.ne.s32 	%p2345, %r1290, %r733;
	setp.eq.s32 	%p2346, %r733, 0;
	or.pred  	%p2347, %p2346, %p2345;
	selp.b32 	%r1291, 2, 3, %p2347;
	ld.global.u32 	%r1931, [%rd6+76];
	setp.ne.s32 	%p2348, %r1931, %r1290;
	setp.eq.s32 	%p2349, %r1290, 0;
	or.pred  	%p2350, %p2349, %p2348;
	or.pred  	%p2351, %p2350, %p2347;
	selp.b32 	%r1930, 1, %r1291, %p2350;
	not.pred 	%p2352, %p2351;
	@%p2352 bra 	$L__BB0_593;
	ld.global.u32 	%r1929, [%rd6+104];
	bra.uni 	$L__BB0_594;
$L__BB0_593:
	ld.global.u32 	%r1929, [%rd6+104];
	setp.eq.s32 	%p2353, %r1929, 0;
	selp.u32 	%r1293, 1, 0, %p2353;
	setp.eq.s32 	%p2354, %r733, 2;
	selp.b32 	%r1294, -2, 0, %p2353;
	selp.b32 	%r1295, %r1293, %r1294, %p2354;
	add.s32 	%r1897, %r1295, %r1897;
	mov.b32 	%r1930, 3;
	mov.u32 	%r1931, %r733;
$L__BB0_594:
	setp.ne.s32 	%p2355, %r1929, %r1931;
	setp.eq.s32 	%p2356, %r1931, 0;
	mov.b32 	%r1933, 1;
	or.pred  	%p2357, %p2356, %p2355;
	@%p2357 bra 	$L__BB0_597;
	add.s32 	%r1933, %r1930, 1;
	setp.ne.s32 	%p2358, %r1933, 3;
	@%p2358 bra 	$L__BB0_597;
	ld.global.u32 	%r1298, [%rd6+132];
	setp.eq.s32 	%p2359, %r1298, 0;
	selp.u32 	%r1299, 1, 0, %p2359;
	setp.eq.s32 	%p2360, %r1929, 2;
	selp.b32 	%r1300, -2, 0, %p2359;
	selp.b32 	%r1301, %r1299, %r1300, %p2360;
	add.s32 	%r1897, %r1301, %r1897;
	mov.b32 	%r1933, 3;
$L__BB0_597:
	ld.global.u32 	%r1302, [%rd6+132];
	setp.ne.s32 	%p2361, %r1302, %r1929;
	setp.eq.s32 	%p2362, %r1929, 0;
	setp.ne.s32 	%p2363, %r1933, 2;
	or.pred  	%p2364, %p2361, %p2363;
	or.pred  	%p2365, %p2364, %p2362;
	@%p2365 bra 	$L__BB0_599;
	ld.global.u32 	%r1303, [%rd6+160];
	setp.eq.s32 	%p2366, %r1303, 0;
	selp.u32 	%r1304, 1, 0, %p2366;
	setp.eq.s32 	%p2367, %r1929, 2;
	selp.b32 	%r1305, -2, 0, %p2366;
	selp.b32 	%r1306, %r1304, %r1305, %p2367;
	add.s32 	%r1897, %r1306, %r1897;
$L__BB0_599:
	ld.global.u32 	%r749, [%rd6+24];
	ld.global.u32 	%r1307, [%rd6+52];
	setp.ne.s32 	%p2368, %r1307, %r749;
	setp.eq.s32 	%p2369, %r749, 0;
	or.pred  	%p2370, %p2369, %p2368;
	selp.b32 	%r1308, 2, 3, %p2370;
	ld.global.u32 	%r1938, [%rd6+80];
	setp.ne.s32 	%p2371, %r1938, %r1307;
	setp.eq.s32 	%p2372, %r1307, 0;
	or.pred  	%p2373, %p2372, %p2371;
	or.pred  	%p2374, %p2373, %p2370;
	selp.b32 	%r1937, 1, %r1308, %p2373;
	not.pred 	%p2375, %p2374;
	@%p2375 bra 	$L__BB0_601;
	ld.global.u32 	%r1936, [%rd6+108];
	bra.uni 	$L__BB0_602;
$L__BB0_601:
	ld.global.u32 	%r1936, [%rd6+108];
	setp.eq.s32 	%p2376, %r1936, 0;
	selp.u32 	%r1310, 1, 0, %p2376;
	setp.eq.s32 	%p2377, %r749, 2;
	selp.b32 	%r1311, -2, 0, %p2376;
	selp.b32 	%r1312, %r1310, %r1311, %p2377;
	add.s32 	%r1897, %r1312, %r1897;
	mov.b32 	%r1937, 3;
	mov.u32 	%r1938, %r749;
$L__BB0_602:
	setp.ne.s32 	%p2378, %r1936, %r1938;
	setp.eq.s32 	%p2379, %r1938, 0;
	mov.b32 	%r1940, 1;
	or.pred  	%p2380, %p2379, %p2378;
	@%p2380 bra 	$L__BB0_605;
	add.s32 	%r1940, %r1937, 1;
	setp.ne.s32 	%p2381, %r1940, 3;
	@%p2381 bra 	$L__BB0_605;
	ld.global.u32 	%r1315, [%rd6+136];
	setp.eq.s32 	%p2382, %r1315, 0;
	selp.u32 	%r1316, 1, 0, %p2382;
	setp.eq.s32 	%p2383, %r1936, 2;
	selp.b32 	%r1317, -2, 0, %p2382;
	selp.b32 	%r1318, %r1316, %r1317, %p2383;
	add.s32 	%r1897, %r1318, %r1897;
	mov.b32 	%r1940, 3;
$L__BB0_605:
	ld.global.u32 	%r1319, [%rd6+136];
	setp.ne.s32 	%p2384, %r1319, %r1936;
	setp.eq.s32 	%p2385, %r1936, 0;
	setp.ne.s32 	%p2386, %r1940, 2;
	or.pred  	%p2387, %p2384, %p2386;
	or.pred  	%p2388, %p2387, %p2385;
	@%p2388 bra 	$L__BB0_607;
	ld.global.u32 	%r1320, [%rd6+164];
	setp.eq.s32 	%p2389, %r1320, 0;
	selp.u32 	%r1321, 1, 0, %p2389;
	setp.eq.s32 	%p2390, %r1936, 2;
	selp.b32 	%r1322, -2, 0, %p2389;
	selp.b32 	%r1323, %r1321, %r1322, %p2390;
	add.s32 	%r1897, %r1323, %r1897;
$L__BB0_607:
	ld.param.u64 	%rd258, [_Z11score_boardP5boardP11score_tally_param_0];
	mov.u32 	%r1325, %ctaid.x;
	mov.u32 	%r1326, %tid.x;
	mad.lo.s32 	%r1327, %r1325, 343, %r1326;
	mul.wide.u32 	%rd218, %r1327, 168;
	cvta.to.global.u64 	%rd219, %rd258;
	add.s64 	%rd220, %rd218, %rd219;
	add.s64 	%rd279, %rd220, 12;
	mov.b32 	%r1944, 0;
$L__BB0_608:
	ld.global.u32 	%r1947, [%rd279+-12];
	ld.global.u32 	%r1328, [%rd279+-8];
	setp.ne.s32 	%p2391, %r1328, %r1947;
	setp.eq.s32 	%p2392, %r1947, 0;
	or.pred  	%p2393, %p2392, %p2391;
	selp.b32 	%r1329, 2, 3, %p2393;
	ld.global.u32 	%r768, [%rd279+-4];
	setp.ne.s32 	%p2394, %r768, %r1328;
	setp.eq.s32 	%p2395, %r1328, 0;
	or.pred  	%p2396, %p2395, %p2394;
	or.pred  	%p2397, %p2396, %p2393;
	selp.b32 	%r1946, 1, %r1329, %p2396;
	not.pred 	%p2398, %p2397;
	@%p2398 bra 	$L__BB0_610;
	ld.global.u32 	%r1945, [%rd279];
	mov.u32 	%r1947, %r768;
	bra.uni 	$L__BB0_611;
$L__BB0_610:
	ld.global.u32 	%r1945, [%rd279];
	setp.eq.s32 	%p2399, %r1945, 0;
	selp.u32 	%r1331, 1, 0, %p2399;
	setp.eq.s32 	%p2400, %r1947, 2;
	selp.b32 	%r1332, -2, 0, %p2399;
	selp.b32 	%r1333, %r1331, %r1332, %p2400;
	add.s32 	%r1897, %r1333, %r1897;
	mov.b32 	%r1946, 3;
$L__BB0_611:
	setp.ne.s32 	%p2401, %r1945, %r1947;
	setp.eq.s32 	%p2402, %r1947, 0;
	mov.b32 	%r1949, 1;
	or.pred  	%p2403, %p2402, %p2401;
	@%p2403 bra 	$L__BB0_614;
	add.s32 	%r1949, %r1946, 1;
	setp.ne.s32 	%p2404, %r1949, 3;
	@%p2404 bra 	$L__BB0_614;
	ld.global.u32 	%r1336, [%rd279+4];
	setp.eq.s32 	%p2405, %r1336, 0;
	selp.u32 	%r1337, 1, 0, %p2405;
	setp.eq.s32 	%p2406, %r768, 0;
	selp.u32 	%r1338, 1, 0, %p2406;
	add.s32 	%r1339, %r1337, %r1338;
	setp.eq.s32 	%p2407, %r1945, 2;
	shl.b32 	%r1340, %r1339, 1;
	neg.s32 	%r1341, %r1340;
	selp.b32 	%r1342, %r1339, %r1341, %p2407;
	add.s32 	%r1897, %r1342, %r1897;
	mov.b32 	%r1949, 3;
$L__BB0_614:
	ld.global.u32 	%r781, [%rd279+4];
	setp.ne.s32 	%p2408, %r781, %r1945;
	setp.eq.s32 	%p2409, %r1945, 0;
	mov.b32 	%r1951, 1;
	or.pred  	%p2410, %p2409, %p2408;
	mov.u32 	%r1952, %r781;
	@%p2410 bra 	$L__BB0_617;
	add.s32 	%r1951, %r1949, 1;
	setp.ne.s32 	%p2411, %r1951, 3;
	mov.u32 	%r1952, %r1945;
	@%p2411 bra 	$L__BB0_617;
	ld.global.u32 	%r1345, [%rd279+8];
	setp.eq.s32 	%p2412, %r1345, 0;
	selp.u32 	%r1346, 1, 0, %p2412;
	setp.eq.s32 	%p2413, %r1945, 2;
	selp.u16 	%rs4, 1, 0, %p2412;
	mul.wide.u16 	%r1347, %rs4, 2;
	neg.s32 	%r1348, %r1347;
	selp.b32 	%r1349, %r1346, %r1348, %p2413;
	add.s32 	%r1897, %r1349, %r1897;
	mov.b32 	%r1951, 3;
$L__BB0_617:
	ld.global.u32 	%r787, [%rd279+8];
	setp.ne.s32 	%p2414, %r787, %r1952;
	setp.eq.s32 	%p2415, %r1952, 0;
	mov.b32 	%r1954, 1;
	or.pred  	%p2416, %p2415, %p2414;
	mov.u32 	%r1955, %r787;
	@%p2416 bra 	$L__BB0_620;
	add.s32 	%r1954, %r1951, 1;
	setp.ne.s32 	%p2417, %r1954, 3;
	mov.u32 	%r1955, %r1952;
	@%p2417 bra 	$L__BB0_620;
	ld.global.u32 	%r1352, [%rd279+12];
	setp.eq.s32 	%p2418, %r1352, 0;
	selp.u32 	%r1353, 1, 0, %p2418;
	setp.eq.s32 	%p2419, %r781, 0;
	selp.u32 	%r1354, 1, 0, %p2419;
	add.s32 	%r1355, %r1353, %r1354;
	setp.eq.s32 	%p2420, %r1952, 2;
	shl.b32 	%r1356, %r1355, 1;
	neg.s32 	%r1357, %r1356;
	selp.b32 	%r1358, %r1355, %r1357, %p2420;
	add.s32 	%r1897, %r1358, %r1897;
	mov.b32 	%r1954, 3;
$L__BB0_620:
	ld.global.u32 	%r1359, [%rd279+12];
	setp.ne.s32 	%p2421, %r1359, %r1955;
	setp.eq.s32 	%p2422, %r1955, 0;
	setp.ne.s32 	%p2423, %r1954, 2;
	or.pred  	%p2424, %p2421, %p2423;
	or.pred  	%p2425, %p2424, %p2422;
	@%p2425 bra 	$L__BB0_622;
	setp.eq.s32 	%p2426, %r787, 0;
	selp.u32 	%r1360, 1, 0, %p2426;
	setp.eq.s32 	%p2427, %r1955, 2;
	selp.b32 	%r1361, -2, 0, %p2426;
	selp.b32 	%r1362, %r1360, %r1361, %p2427;
	add.s32 	%r1897, %r1362, %r1897;
$L__BB0_622:
	add.s32 	%r1944, %r1944, 1;
	add.s64 	%rd279, %rd279, 28;
	setp.ne.s32 	%p2428, %r1944, 6;
	@%p2428 bra 	$L__BB0_608;
	mov.b32 	%r1961, 0;
	mov.b32 	%r1959, 24;
	mov.b32 	%r1958, 32;
$L__BB0_624:
	mov.u32 	%r797, %r1959;
	mul.wide.u32 	%rd221, %r1961, 4;
	add.s64 	%rd209, %rd6, %rd221;
	ld.global.u32 	%r800, [%rd209];
	setp.eq.s32 	%p2429, %r800, 0;
	@%p2429 bra 	$L__BB0_637;
	add.s32 	%r1963, %r1961, 8;
	ld.global.u32 	%r1366, [%rd209+32];
	setp.ne.s32 	%p2431, %r1366, %r800;
	mov.pred 	%p2430, 0;
	mov.u32 	%r1962, %r1961;
	mov.pred 	%p2558, %p2430;
	@%p2431 bra 	$L__BB0_629;
	add.s32 	%r802, %r1961, 16;
	ld.global.u32 	%r1367, [%rd209+64];
	setp.ne.s32 	%p2433, %r1367, %r800;
	mov.u32 	%r1962, %r1963;
	mov.u32 	%r1963, %r802;
	@%p2433 bra 	$L__BB0_629;
	add.s32 	%r1963, %r1961, 24;
	ld.global.u32 	%r1368, [%rd209+96];
	setp.ne.s32 	%p2435, %r1368, %r800;
	mov.pred 	%p2558, -1;
	mov.u32 	%r1962, %r802;
	@%p2435 bra 	$L__BB0_629;
	add.s32 	%r1369, %r1961, 32;
	ld.global.u32 	%r1370, [%rd209+128];
	setp.eq.s32 	%p2437, %r1370, %r800;
	selp.b32 	%r1962, %r797, %r1963, %p2437;
	selp.b32 	%r1963, %r1958, %r1369, %p2437;
	mov.pred 	%p2558, %p2430;
$L__BB0_629:
	not.pred 	%p2438, %p2558;
	@%p2438 bra 	$L__BB0_637;
	setp.lt.u32 	%p2439, %r1962, 16;
	mov.b32 	%r1965, 0;
	@%p2439 bra 	$L__BB0_634;
	add.s32 	%r808, %r1962, -16;
	mul.hi.u32 	%r1373, %r808, 613566757;
	sub.s32 	%r1374, %r808, %r1373;
	shr.u32 	%r1375, %r1374, 1;
	add.s32 	%r1376, %r1375, %r1373;
	shr.u32 	%r1377, %r1376, 2;
	mul.lo.s32 	%r1378, %r1377, 7;
	sub.s32 	%r1379, %r808, %r1378;
	mul.hi.u32 	%r1380, %r1963, 613566757;
	sub.s32 	%r1381, %r1963, %r1380;
	shr.u32 	%r1382, %r1381, 1;
	add.s32 	%r1383, %r1382, %r1380;
	shr.u32 	%r1384, %r1383, 2;
	mul.lo.s32 	%r1385, %r1384, 7;
	sub.s32 	%r1386, %r1963, %r1385;
	setp.ge.u32 	%p2440, %r1379, %r1386;
	mov.b32 	%r1965, 0;
	@%p2440 bra 	$L__BB0_633;
	mul.wide.u32 	%rd222, %r808, 4;
	add.s64 	%rd223, %rd6, %rd222;
	ld.global.u32 	%r1387, [%rd223];
	setp.eq.s32 	%p2441, %r1387, 0;
	selp.u32 	%r1965, 1, 0, %p2441;
$L__BB0_633:
	setp.gt.u32 	%p2442, %r1962, 25;
	@%p2442 bra 	$L__BB0_636;
$L__BB0_634:
	cvt.u16.u32 	%rs5, %r1962;
	add.s16 	%rs6, %rs5, 16;
	and.b16  	%rs7, %rs6, 255;
	mul.lo.s16 	%rs8, %rs7, 37;
	shr.u16 	%rs9, %rs8, 8;
	sub.s16 	%rs10, %rs6, %rs9;
	and.b16  	%rs11, %rs10, 254;
	shr.u16 	%rs12, %rs11, 1;
	add.s16 	%rs13, %rs12, %rs9;
	shr.u16 	%rs14, %rs13, 2;
	mul.lo.s16 	%rs15, %rs14, 7;
	sub.s16 	%rs16, %rs6, %rs15;
	cvt.u32.u16 	%r1388, %rs16;
	and.b32  	%r1389, %r1388, 255;
	mul.hi.u32 	%r1390, %r1963, 613566757;
	sub.s32 	%r1391, %r1963, %r1390;
	shr.u32 	%r1392, %r1391, 1;
	add.s32 	%r1393, %r1392, %r1390;
	shr.u32 	%r1394, %r1393, 2;
	mul.lo.s32 	%r1395, %r1394, 7;
	sub.s32 	%r1396, %r1963, %r1395;
	setp.ge.u32 	%p2443, %r1396, %r1389;
	@%p2443 bra 	$L__BB0_636;
	mul.wide.u32 	%rd224, %r1962, 4;
	add.s64 	%rd225, %rd6, %rd224;
	ld.global.u32 	%r1397, [%rd225+64];
	setp.eq.s32 	%p2444, %r1397, 0;
	selp.u32 	%r1398, 1, 0, %p2444;
	add.s32 	%r1965, %r1965, %r1398;
$L__BB0_636:
	setp.eq.s32 	%p2445, %r800, 2;
	shl.b32 	%r1399, %r1965, 1;
	shl.b32 	%r1400, %r1965, 2;
	neg.s32 	%r1401, %r1400;
	selp.b32 	%r1402, %r1399, %r1401, %p2445;
	add.s32 	%r1897, %r1402, %r1897;
$L__BB0_637:
	ld.global.u32 	%r816, [%rd209+28];
	setp.eq.s32 	%p2446, %r816, 0;
	@%p2446 bra 	$L__BB0_650;
	add.s32 	%r1968, %r797, -17;
	add.s32 	%r1969, %r797, -9;
	ld.global.u32 	%r1403, [%rd209+60];
	setp.ne.s32 	%p2448, %r1403, %r816;
	mov.pred 	%p2447, 0;
	mov.pred 	%p2559, %p2447;
	@%p2448 bra 	$L__BB0_642;
	add.s32 	%r819, %r797, -1;
	ld.global.u32 	%r1404, [%rd209+92];
	setp.ne.s32 	%p2450, %r1404, %r816;
	mov.u32 	%r1968, %r1969;
	mov.u32 	%r1969, %r819;
	@%p2450 bra 	$L__BB0_642;
	add.s32 	%r1969, %r797, 7;
	ld.global.u32 	%r1405, [%rd209+124];
	setp.ne.s32 	%p2452, %r1405, %r816;
	mov.pred 	%p2559, -1;
	mov.u32 	%r1968, %r819;
	@%p2452 bra 	$L__BB0_642;
	add.s32 	%r821, %r797, 15;
	mov.u32 	%r1968, %r1969;
	mov.u32 	%r1969, %r821;
	mov.pred 	%p2559, %p2447;
$L__BB0_642:
	not.pred 	%p2454, %p2559;
	@%p2454 bra 	$L__BB0_650;
	setp.lt.u32 	%p2455, %r1968, 16;
	mov.b32 	%r1971, 0;
	@%p2455 bra 	$L__BB0_647;
	add.s32 	%r824, %r1968, -16;
	mul.hi.u32 	%r1408, %r824, 613566757;
	sub.s32 	%r1409, %r824, %r1408;
	shr.u32 	%r1410, %r1409, 1;
	add.s32 	%r1411, %r1410, %r1408;
	shr.u32 	%r1412, %r1411, 2;
	mul.lo.s32 	%r1413, %r1412, 7;
	sub.s32 	%r1414, %r824, %r1413;
	mul.hi.u32 	%r1415, %r1969, 613566757;
	sub.s32 	%r1416, %r1969, %r1415;
	shr.u32 	%r1417, %r1416, 1;
	add.s32 	%r1418, %r1417, %r1415;
	shr.u32 	%r1419, %r1418, 2;
	mul.lo.s32 	%r1420, %r1419, 7;
	sub.s32 	%r1421, %r1969, %r1420;
	setp.ge.u32 	%p2456, %r1414, %r1421;
	mov.b32 	%r1971, 0;
	@%p2456 bra 	$L__BB0_646;
	mul.wide.u32 	%rd226, %r824, 4;
	add.s64 	%rd227, %rd6, %rd226;
	ld.global.u32 	%r1422, [%rd227];
	setp.eq.s32 	%p2457, %r1422, 0;
	selp.u32 	%r1971, 1, 0, %p2457;
$L__BB0_646:
	setp.gt.u32 	%p2458, %r1968, 25;
	@%p2458 bra 	$L__BB0_649;
$L__BB0_647:
	cvt.u16.u32 	%rs17, %r1968;
	add.s16 	%rs18, %rs17, 16;
	and.b16  	%rs19, %rs18, 255;
	mul.lo.s16 	%rs20, %rs19, 37;
	shr.u16 	%rs21, %rs20, 8;
	sub.s16 	%rs22, %rs18, %rs21;
	and.b16  	%rs23, %rs22, 254;
	shr.u16 	%rs24, %rs23, 1;
	add.s16 	%rs25, %rs24, %rs21;
	shr.u16 	%rs26, %rs25, 2;
	mul.lo.s16 	%rs27, %rs26, 7;
	sub.s16 	%rs28, %rs18, %rs27;
	cvt.u32.u16 	%r1423, %rs28;
	and.b32  	%r1424, %r1423, 255;
	mul.hi.u32 	%r1425, %r1969, 613566757;
	sub.s32 	%r1426, %r1969, %r1425;
	shr.u32 	%r1427, %r1426, 1;
	add.s32 	%r1428, %r1427, %r1425;
	shr.u32 	%r1429, %r1428, 2;
	mul.lo.s32 	%r1430, %r1429, 7;
	sub.s32 	%r1431, %r1969, %r1430;
	setp.ge.u32 	%p2459, %r1431, %r1424;
	@%p2459 bra 	$L__BB0_649;
	mul.wide.u32 	%rd228, %r1968, 4;
	add.s64 	%rd229, %rd6, %rd228;
	ld.global.u32 	%r1432, [%rd229+64];
	setp.eq.s32 	%p2460, %r1432, 0;
	selp.u32 	%r1433, 1, 0, %p2460;
	add.s32 	%r1971, %r1971, %r1433;
$L__BB0_649:
	setp.eq.s32 	%p2461, %r816, 2;
	shl.b32 	%r1434, %r1971, 1;
	shl.b32 	%r1435, %r1971, 2;
	neg.s32 	%r1436, %r1435;
	selp.b32 	%r1437, %r1434, %r1436, %p2461;
	add.s32 	%r1897, %r1437, %r1897;
$L__BB0_650:
	ld.global.u32 	%r832, [%rd209+56];
	setp.eq.s32 	%p2462, %r832, 0;
	@%p2462 bra 	$L__BB0_663;
	add.s32 	%r1974, %r797, -10;
	add.s32 	%r1975, %r797, -2;
	ld.global.u32 	%r1438, [%rd209+88];
	setp.ne.s32 	%p2464, %r1438, %r832;
	mov.pred 	%p2463, 0;
	mov.pred 	%p2560, %p2463;
	@%p2464 bra 	$L__BB0_655;
	add.s32 	%r835, %r797, 6;
	ld.global.u32 	%r1439, [%rd209+120];
	setp.ne.s32 	%p2466, %r1439, %r832;
	mov.u32 	%r1974, %r1975;
	mov.u32 	%r1975, %r835;
	@%p2466 bra 	$L__BB0_655;
	add.s32 	%r1975, %r797, 14;
	ld.global.u32 	%r1440, [%rd209+152];
	setp.ne.s32 	%p2468, %r1440, %r832;
	mov.pred 	%p2560, -1;
	mov.u32 	%r1974, %r835;
	@%p2468 bra 	$L__BB0_655;
	add.s32 	%r837, %r797, 22;
	mov.u32 	%r1974, %r1975;
	mov.u32 	%r1975, %r837;
	mov.pred 	%p2560, %p2463;
$L__BB0_655:
	not.pred 	%p2470, %p2560;
	@%p2470 bra 	$L__BB0_663;
	setp.lt.u32 	%p2471, %r1974, 16;
	mov.b32 	%r1977, 0;
	@%p2471 bra 	$L__BB0_660;
	add.s32 	%r840, %r1974, -16;
	mul.hi.u32 	%r1443, %r840, 613566757;
	sub.s32 	%r1444, %r840, %r1443;
	shr.u32 	%r1445, %r1444, 1;
	add.s32 	%r1446, %r1445, %r1443;
	shr.u32 	%r1447, %r1446, 2;
	mul.lo.s32 	%r1448, %r1447, 7;
	sub.s32 	%r1449, %r840, %r1448;
	mul.hi.u32 	%r1450, %r1975, 613566757;
	sub.s32 	%r1451, %r1975, %r1450;
	shr.u32 	%r1452, %r1451, 1;
	add.s32 	%r1453, %r1452, %r1450;
	shr.u32 	%r1454, %r1453, 2;
	mul.lo.s32 	%r1455, %r1454, 7;
	sub.s32 	%r1456, %r1975, %r1455;
	setp.ge.u32 	%p2472, %r1449, %r1456;
	mov.b32 	%r1977, 0;
	@%p2472 bra 	$L__BB0_659;
	mul.wide.u32 	%rd230, %r840, 4;
	add.s64 	%rd231, %rd6, %rd230;
	ld.global.u32 	%r1457, [%rd231];
	setp.eq.s32 	%p2473, %r1457, 0;
	selp.u32 	%r1977, 1, 0, %p2473;
$L__BB0_659:
	setp.gt.u32 	%p2474, %r1974, 25;
	@%p2474 bra 	$L__BB0_662;
$L__BB0_660:
	cvt.u16.u32 	%rs29, %r1974;
	add.s16 	%rs30, %rs29, 16;
	and.b16  	%rs31, %rs30, 255;
	mul.lo.s16 	%rs32, %rs31, 37;
	shr.u16 	%rs33, %rs32, 8;
	sub.s16 	%rs34, %rs30, %rs33;
	and.b16  	%rs35, %rs34, 254;
	shr.u16 	%rs36, %rs35, 1;
	add.s16 	%rs37, %rs36, %rs33;
	shr.u16 	%rs38, %rs37, 2;
	mul.lo.s16 	%rs39, %rs38, 7;
	sub.s16 	%rs40, %rs30, %rs39;
	cvt.u32.u16 	%r1458, %rs40;
	and.b32  	%r1459, %r1458, 255;
	mul.hi.u32 	%r1460, %r1975, 613566757;
	sub.s32 	%r1461, %r1975, %r1460;
	shr.u32 	%r1462, %r1461, 1;
	add.s32 	%r1463, %r1462, %r1460;
	shr.u32 	%r1464, %r1463, 2;
	mul.lo.s32 	%r1465, %r1464, 7;
	sub.s32 	%r1466, %r1975, %r1465;
	setp.ge.u32 	%p2475, %r1466, %r1459;
	@%p2475 bra 	$L__BB0_662;
	mul.wide.u32 	%rd232, %r1974, 4;
	add.s64 	%rd233, %rd6, %rd232;
	ld.global.u32 	%r1467, [%rd233+64];
	setp.eq.s32 	%p2476, %r1467, 0;
	selp.u32 	%r1468, 1, 0, %p2476;
	add.s32 	%r1977, %r1977, %r1468;
$L__BB0_662:
	setp.eq.s32 	%p2477, %r832, 2;
	shl.b32 	%r1469, %r1977, 1;
	shl.b32 	%r1470, %r1977, 2;
	neg.s32 	%r1471, %r1470;
	selp.b32 	%r1472, %r1469, %r1471, %p2477;
	add.s32 	%r1897, %r1472, %r1897;
$L__BB0_663:
	ld.global.u32 	%r848, [%rd209+84];
	setp.eq.s32 	%p2478, %r848, 0;
	@%p2478 bra 	$L__BB0_675;
	add.s32 	%r1980, %r797, -3;
	add.s32 	%r1981, %r797, 5;
	ld.global.u32 	%r1473, [%rd209+116];
	setp.ne.s32 	%p2480, %r1473, %r848;
	mov.pred 	%p2479, 0;
	mov.pred 	%p2561, %p2479;
	@%p2480 bra 	$L__BB0_668;
	add.s32 	%r851, %r797, 13;
	ld.global.u32 	%r1474, [%rd209+148];
	setp.ne.s32 	%p2482, %r1474, %r848;
	mov.u32 	%r1980, %r1981;
	mov.u32 	%r1981, %r851;
	@%p2482 bra 	$L__BB0_668;
	add.s32 	%r1981, %r797, 21;
	ld.global.u32 	%r1475, [%rd209+180];
	setp.ne.s32 	%p2484, %r1475, %r848;
	mov.pred 	%p2561, -1;
	mov.u32 	%r1980, %r851;
	@%p2484 bra 	$L__BB0_668;
	add.s32 	%r853, %r797, 29;
	mov.u32 	%r1980, %r1981;
	mov.u32 	%r1981, %r853;
	mov.pred 	%p2561, %p2479;
$L__BB0_668:
	not.pred 	%p2486, %p2561;
	@%p2486 bra 	$L__BB0_675;
	add.s32 	%r856, %r1980, -16;
	mul.hi.u32 	%r1477, %r856, 613566757;
	sub.s32 	%r1478, %r856, %r1477;
	shr.u32 	%r1479, %r1478, 1;
	add.s32 	%r1480, %r1479, %r1477;
	shr.u32 	%r1481, %r1480, 2;
	mul.lo.s32 	%r1482, %r1481, 7;
	sub.s32 	%r1483, %r856, %r1482;
	mul.hi.u32 	%r1484, %r1981, 613566757;
	sub.s32 	%r1485, %r1981, %r1484;
	shr.u32 	%r1486, %r1485, 1;
	add.s32 	%r1487, %r1486, %r1484;
	shr.u32 	%r1488, %r1487, 2;
	mul.lo.s32 	%r1489, %r1488, 7;
	sub.s32 	%r857, %r1981, %r1489;
	setp.ge.u32 	%p2487, %r1483, %r857;
	mov.b32 	%r1983, 0;
	@%p2487 bra 	$L__BB0_671;
	mul.wide.u32 	%rd234, %r856, 4;
	add.s64 	%rd235, %rd6, %rd234;
	ld.global.u32 	%r1490, [%rd235];
	setp.eq.s32 	%p2488, %r1490, 0;
	selp.u32 	%r1983, 1, 0, %p2488;
$L__BB0_671:
	setp.gt.u32 	%p2489, %r1980, 25;
	@%p2489 bra 	$L__BB0_674;
	cvt.u16.u32 	%rs41, %r1980;
	add.s16 	%rs42, %rs41, 16;
	and.b16  	%rs43, %rs42, 255;
	mul.lo.s16 	%rs44, %rs43, 37;
	shr.u16 	%rs45, %rs44, 8;
	sub.s16 	%rs46, %rs42, %rs45;
	and.b16  	%rs47, %rs46, 254;
	shr.u16 	%rs48, %rs47, 1;
	add.s16 	%rs49, %rs48, %rs45;
	shr.u16 	%rs50, %rs49, 2;
	mul.lo.s16 	%rs51, %rs50, 7;
	sub.s16 	%rs52, %rs42, %rs51;
	cvt.u32.u16 	%r1491, %rs52;
	and.b32  	%r1492, %r1491, 255;
	setp.ge.u32 	%p2490, %r857, %r1492;
	@%p2490 bra 	$L__BB0_674;
	mul.wide.u32 	%rd236, %r1980, 4;
	add.s64 	%rd237, %rd6, %rd236;
	ld.global.u32 	%r1493, [%rd237+64];
	setp.eq.s32 	%p2491, %r1493, 0;
	selp.u32 	%r1494, 1, 0, %p2491;
	add.s32 	%r1983, %r1983, %r1494;
$L__BB0_674:
	setp.eq.s32 	%p2492, %r848, 2;
	shl.b32 	%r1495, %r1983, 1;
	shl.b32 	%r1496, %r1983, 2;
	neg.s32 	%r1497, %r1496;
	selp.b32 	%r1498, %r1495, %r1497, %p2492;
	add.s32 	%r1897, %r1498, %r1897;
$L__BB0_675:
	add.s32 	%r1961, %r797, -23;
	add.s32 	%r1959, %r797, 1;
	add.s32 	%r1958, %r797, 9;
	setp.ne.s32 	%p2493, %r1961, 5;
	@%p2493 bra 	$L__BB0_624;
	mov.b32 	%r1988, 2;
	mov.b32 	%r1986, 20;
	mov.b32 	%r1985, 26;
$L__BB0_677:
	mul.wide.u32 	%rd238, %r1988, 4;
	add.s64 	%rd210, %rd6, %rd238;
	ld.global.u32 	%r871, [%rd210];
	setp.eq.s32 	%p2494, %r871, 0;
	@%p2494 bra 	$L__BB0_690;
	add.s32 	%r1990, %r1988, 6;
	ld.global.u32 	%r1502, [%rd210+24];
	setp.ne.s32 	%p2496, %r1502, %r871;
	mov.pred 	%p2495, 0;
	mov.u32 	%r1989, %r1988;
	mov.pred 	%p2562, %p2495;
	@%p2496 bra 	$L__BB0_682;
	add.s32 	%r873, %r1988, 12;
	ld.global.u32 	%r1503, [%rd210+48];
	setp.ne.s32 	%p2498, %r1503, %r871;
	mov.u32 	%r1989, %r1990;
	mov.u32 	%r1990, %r873;
	@%p2498 bra 	$L__BB0_682;
	add.s32 	%r1990, %r1988, 18;
	ld.global.u32 	%r1504, [%rd210+72];
	setp.ne.s32 	%p2500, %r1504, %r871;
	mov.pred 	%p2562, -1;
	mov.u32 	%r1989, %r873;
	@%p2500 bra 	$L__BB0_682;
	add.s32 	%r1505, %r1988, 24;
	ld.global.u32 	%r1506, [%rd210+96];
	setp.eq.s32 	%p2502, %r1506, %r871;
	selp.b32 	%r1989, %r1986, %r1990, %p2502;
	selp.b32 	%r1990, %r1985, %r1505, %p2502;
	mov.pred 	%p2562, %p2495;
$L__BB0_682:
	not.pred 	%p2503, %p2562;
	@%p2503 bra 	$L__BB0_690;
	setp.lt.u32 	%p2504, %r1989, 12;
	mov.b32 	%r1992, 0;
	@%p2504 bra 	$L__BB0_687;
	add.s32 	%r879, %r1989, -12;
	mul.hi.u32 	%r1509, %r1990, 613566757;
	sub.s32 	%r1510, %r1990, %r1509;
	shr.u32 	%r1511, %r1510, 1;
	add.s32 	%r1512, %r1511, %r1509;
	shr.u32 	%r1513, %r1512, 2;
	mul.lo.s32 	%r1514, %r1513, 7;
	sub.s32 	%r1515, %r1990, %r1514;
	mul.hi.u32 	%r1516, %r879, 613566757;
	sub.s32 	%r1517, %r879, %r1516;
	shr.u32 	%r1518, %r1517, 1;
	add.s32 	%r1519, %r1518, %r1516;
	shr.u32 	%r1520, %r1519, 2;
	mul.lo.s32 	%r1521, %r1520, 7;
	sub.s32 	%r1522, %r879, %r1521;
	setp.ge.u32 	%p2505, %r1515, %r1522;
	mov.b32 	%r1992, 0;
	@%p2505 bra 	$L__BB0_686;
	mul.wide.u32 	%rd239, %r879, 4;
	add.s64 	%rd240, %rd6, %rd239;
	ld.global.u32 	%r1523, [%rd240];
	setp.eq.s32 	%p2506, %r1523, 0;
	selp.u32 	%r1992, 1, 0, %p2506;
$L__BB0_686:
	setp.gt.u32 	%p2507, %r1989, 29;
	@%p2507 bra 	$L__BB0_689;
$L__BB0_687:
	mul.hi.u32 	%r1524, %r1990, 613566757;
	sub.s32 	%r1525, %r1990, %r1524;
	shr.u32 	%r1526, %r1525, 1;
	add.s32 	%r1527, %r1526, %r1524;
	shr.u32 	%r1528, %r1527, 2;
	mul.lo.s32 	%r1529, %r1528, 7;
	sub.s32 	%r1530, %r1990, %r1529;
	cvt.u16.u32 	%rs53, %r1989;
	add.s16 	%rs54, %rs53, 12;
	and.b16  	%rs55, %rs54, 255;
	mul.lo.s16 	%rs56, %rs55, 37;
	shr.u16 	%rs57, %rs56, 8;
	sub.s16 	%rs58, %rs54, %rs57;
	and.b16  	%rs59, %rs58, 254;
	shr.u16 	%rs60, %rs59, 1;
	add.s16 	%rs61, %rs60, %rs57;
	shr.u16 	%rs62, %rs61, 2;
	mul.lo.s16 	%rs63, %rs62, 7;
	sub.s16 	%rs64, %rs54, %rs63;
	cvt.u32.u16 	%r1531, %rs64;
	and.b32  	%r1532, %r1531, 255;
	setp.le.u32 	%p2508, %r1530, %r1532;
	@%p2508 bra 	$L__BB0_689;
	mul.wide.u32 	%rd241, %r1989, 4;
	add.s64 	%rd242, %rd6, %rd241;
	ld.global.u32 	%r1533, [%rd242+48];
	setp.eq.s32 	%p2509, %r1533, 0;
	selp.u32 	%r1534, 1, 0, %p2509;
	add.s32 	%r1992, %r1992, %r1534;
$L__BB0_689:
	setp.eq.s32 	%p2510, %r871, 2;
	shl.b32 	%r1535, %r1992, 1;
	shl.b32 	%r1536, %r1992, 2;
	neg.s32 	%r1537, %r1536;
	selp.b32 	%r1538, %r1535, %r1537, %p2510;
	add.s32 	%r1897, %r1538, %r1897;
$L__BB0_690:
	add.s32 	%r1985, %r1986, 7;
	ld.global.u32 	%r888, [%rd210+28];
	setp.eq.s32 	%p2511, %r888, 0;
	@%p2511 bra 	$L__BB0_703;
	add.s32 	%r1995, %r1986, -11;
	add.s32 	%r1996, %r1986, -5;
	ld.global.u32 	%r1539, [%rd210+52];
	setp.ne.s32 	%p2513, %r1539, %r888;
	mov.pred 	%p2512, 0;
	mov.pred 	%p2563, %p2512;
	@%p2513 bra 	$L__BB0_695;
	add.s32 	%r891, %r1986, 1;
	ld.global.u32 	%r1540, [%rd210+76];
	setp.ne.s32 	%p2515, %r1540, %r888;
	mov.u32 	%r1995, %r1996;
	mov.u32 	%r1996, %r891;
	@%p2515 bra 	$L__BB0_695;
	ld.global.u32 	%r1541, [%rd210+100];
	setp.ne.s32 	%p2517, %r1541, %r888;
	mov.pred 	%p2563, -1;
	mov.u32 	%r1995, %r891;
	mov.u32 	%r1996, %r1985;
	@%p2517 bra 	$L__BB0_695;
	add.s32 	%r1996, %r1986, 13;
	mov.u32 	%r1995, %r1985;
	mov.pred 	%p2563, %p2512;
$L__BB0_695:
	not.pred 	%p2519, %p2563;
	@%p2519 bra 	$L__BB0_703;
	setp.lt.u32 	%p2520, %r1995, 12;
	mov.b32 	%r1998, 0;
	@%p2520 bra 	$L__BB0_700;
	add.s32 	%r895, %r1995, -12;
	mul.hi.u32 	%r1544, %r1996, 613566757;
	sub.s32 	%r1545, %r1996, %r1544;
	shr.u32 	%r1546, %r1545, 1;
	add.s32 	%r1547, %r1546, %r1544;
	shr.u32 	%r1548, %r1547, 2;
	mul.lo.s32 	%r1549, %r1548, 7;
	sub.s32 	%r1550, %r1996, %r1549;
	mul.hi.u32 	%r1551, %r895, 613566757;
	sub.s32 	%r1552, %r895, %r1551;
	shr.u32 	%r1553, %r1552, 1;
	add.s32 	%r1554, %r1553, %r1551;
	shr.u32 	%r1555, %r1554, 2;
	mul.lo.s32 	%r1556, %r1555, 7;
	sub.s32 	%r1557, %r895, %r1556;
	setp.ge.u32 	%p2521, %r1550, %r1557;
	mov.b32 	%r1998, 0;
	@%p2521 bra 	$L__BB0_699;
	mul.wide.u32 	%rd243, %r895, 4;
	add.s64 	%rd244, %rd6, %rd243;
	ld.global.u32 	%r1558, [%rd244];
	setp.eq.s32 	%p2522, %r1558, 0;
	selp.u32 	%r1998, 1, 0, %p2522;
$L__BB0_699:
	setp.gt.u32 	%p2523, %r1995, 29;
	@%p2523 bra 	$L__BB0_702;
$L__BB0_700:
	mul.hi.u32 	%r1559, %r1996, 613566757;
	sub.s32 	%r1560, %r1996, %r1559;
	shr.u32 	%r1561, %r1560, 1;
	add.s32 	%r1562, %r1561, %r1559;
	shr.u32 	%r1563, %r1562, 2;
	mul.lo.s32 	%r1564, %r1563, 7;
	sub.s32 	%r1565, %r1996, %r1564;
	cvt.u16.u32 	%rs65, %r1995;
	add.s16 	%rs66, %rs65, 12;
	and.b16  	%rs67, %rs66, 255;
	mul.lo.s16 	%rs68, %rs67, 37;
	shr.u16 	%rs69, %rs68, 8;
	sub.s16 	%rs70, %rs66, %rs69;
	and.b16  	%rs71, %rs70, 254;
	shr.u16 	%rs72, %rs71, 1;
	add.s16 	%rs73, %rs72, %rs69;
	shr.u16 	%rs74, %rs73, 2;
	mul.lo.s16 	%rs75, %rs74, 7;
	sub.s16 	%rs76, %rs66, %rs75;
	cvt.u32.u16 	%r1566, %rs76;
	and.b32  	%r1567, %r1566, 255;
	setp.le.u32 	%p2524, %r1565, %r1567;
	@%p2524 bra 	$L__BB0_702;
	mul.wide.u32 	%rd245, %r1995, 4;
	add.s64 	%rd246, %rd6, %rd245;
	ld.global.u32 	%r1568, [%rd246+48];
	setp.eq.s32 	%p2525, %r1568, 0;
	selp.u32 	%r1569, 1, 0, %p2525;
	add.s32 	%r1998, %r1998, %r1569;
$L__BB0_702:
	setp.eq.s32 	%p2526, %r888, 2;
	shl.b32 	%r1570, %r1998, 1;
	shl.b32 	%r1571, %r1998, 2;
	neg.s32 	%r1572, %r1571;
	selp.b32 	%r1573, %r1570, %r1572, %p2526;
	add.s32 	%r1897, %r1573, %r1897;
$L__BB0_703:
	ld.global.u32 	%r903, [%rd210+56];
	setp.eq.s32 	%p2527, %r903, 0;
	@%p2527 bra 	$L__BB0_715;
	add.s32 	%r2001, %r1986, -4;
	add.s32 	%r2002, %r1986, 2;
	ld.global.u32 	%r1574, [%rd210+80];
	setp.ne.s32 	%p2529, %r1574, %r903;
	mov.pred 	%p2528, 0;
	mov.pred 	%p2564, %p2528;
	@%p2529 bra 	$L__BB0_708;
	add.s32 	%r906, %r1986, 8;
	ld.global.u32 	%r1575, [%rd210+104];
	setp.ne.s32 	%p2531, %r1575, %r903;
	mov.u32 	%r2001, %r2002;
	mov.u32 	%r2002, %r906;
	@%p2531 bra 	$L__BB0_708;
	add.s32 	%r2002, %r1986, 14;
	ld.global.u32 	%r1576, [%rd210+128];
	setp.ne.s32 	%p2533, %r1576, %r903;
	mov.pred 	%p2564, -1;
	mov.u32 	%r2001, %r906;
	@%p2533 bra 	$L__BB0_708;
	add.s32 	%r908, %r1986, 20;
	mov.u32 	%r2001, %r2002;
	mov.u32 	%r2002, %r908;
	mov.pred 	%p2564, %p2528;
$L__BB0_708:
	not.pred 	%p2535, %p2564;
	@%p2535 bra 	$L__BB0_715;
	add.s32 	%r911, %r2001, -12;
	mul.hi.u32 	%r1578, %r2002, 613566757;
	sub.s32 	%r1579, %r2002, %r1578;
	shr.u32 	%r1580, %r1579, 1;
	add.s32 	%r1581, %r1580, %r1578;
	shr.u32 	%r1582, %r1581, 2;
	mul.lo.s32 	%r1583, %r1582, 7;
	sub.s32 	%r912, %r2002, %r1583;
	mul.hi.u32 	%r1584, %r911, 613566757;
	sub.s32 	%r1585, %r911, %r1584;
	shr.u32 	%r1586, %r1585, 1;
	add.s32 	%r1587, %r1586, %r1584;
	shr.u32 	%r1588, %r1587, 2;
	mul.lo.s32 	%r1589, %r1588, 7;
	sub.s32 	%r1590, %r911, %r1589;
	setp.ge.u32 	%p2536, %r912, %r1590;
	mov.b32 	%r2004, 0;
	@%p2536 bra 	$L__BB0_711;
	mul.wide.u32 	%rd247, %r911, 4;
	add.s64 	%rd248, %rd6, %rd247;
	ld.global.u32 	%r1591, [%rd248];
	setp.eq.s32 	%p2537, %r1591, 0;
	selp.u32 	%r2004, 1, 0, %p2537;
$L__BB0_711:
	setp.gt.u32 	%p2538, %r2001, 29;
	@%p2538 bra 	$L__BB0_714;
	cvt.u16.u32 	%rs77, %r2001;
	add.s16 	%rs78, %rs77, 12;
	and.b16  	%rs79, %rs78, 255;
	mul.lo.s16 	%rs80, %rs79, 37;
	shr.u16 	%rs81, %rs80, 8;
	sub.s16 	%rs82, %rs78, %rs81;
	and.b16  	%rs83, %rs82, 254;
	shr.u16 	%rs84, %rs83, 1;
	add.s16 	%rs85, %rs84, %rs81;
	shr.u16 	%rs86, %rs85, 2;
	mul.lo.s16 	%rs87, %rs86, 7;
	sub.s16 	%rs88, %rs78, %rs87;
	cvt.u32.u16 	%r1592, %rs88;
	and.b32  	%r1593, %r1592, 255;
	setp.le.u32 	%p2539, %r912, %r1593;
	@%p2539 bra 	$L__BB0_714;
	mul.wide.u32 	%rd249, %r2001, 4;
	add.s64 	%rd250, %rd6, %rd249;
	ld.global.u32 	%r1594, [%rd250+48];
	setp.eq.s32 	%p2540, %r1594, 0;
	selp.u32 	%r1595, 1, 0, %p2540;
	add.s32 	%r2004, %r2004, %r1595;
$L__BB0_714:
	setp.eq.s32 	%p2541, %r903, 2;
	shl.b32 	%r1596, %r2004, 1;
	shl.b32 	%r1597, %r2004, 2;
	neg.s32 	%r1598, %r1597;
	selp.b32 	%r1599, %r1596, %r1598, %p2541;
	add.s32 	%r1897, %r1599, %r1897;
$L__BB0_715:
	ld.global.u32 	%r919, [%rd210+84];
	setp.eq.s32 	%p2542, %r919, 0;
	@%p2542 bra 	$L__BB0_727;
	add.s32 	%r2006, %r1986, 3;
	add.s32 	%r2007, %r1986, 9;
	ld.global.u32 	%r1600, [%rd210+108];
	setp.ne.s32 	%p2544, %r1600, %r919;
	mov.pred 	%p2543, 0;
	mov.pred 	%p2565, %p2543;
	@%p2544 bra 	$L__BB0_720;
	add.s32 	%r922, %r1986, 15;
	ld.global.u32 	%r1601, [%rd210+132];
	setp.ne.s32 	%p2546, %r1601, %r919;
	mov.u32 	%r2006, %r2007;
	mov.u32 	%r2007, %r922;
	@%p2546 bra 	$L__BB0_720;
	add.s32 	%r2007, %r1986, 21;
	ld.global.u32 	%r1602, [%rd210+156];
	setp.ne.s32 	%p2548, %r1602, %r919;
	mov.pred 	%p2565, -1;
	mov.u32 	%r2006, %r922;
	@%p2548 bra 	$L__BB0_720;
	add.s32 	%r924, %r1986, 27;
	mov.u32 	%r2006, %r2007;
	mov.u32 	%r2007, %r924;
	mov.pred 	%p2565, %p2543;
$L__BB0_720:
	not.pred 	%p2550, %p2565;
	@%p2550 bra 	$L__BB0_727;
	add.s32 	%r927, %r2006, -12;
	mul.hi.u32 	%r1604, %r2007, 613566757;
	sub.s32 	%r1605, %r2007, %r1604;
	shr.u32 	%r1606, %r1605, 1;
	add.s32 	%r1607, %r1606, %r1604;
	shr.u32 	%r1608, %r1607, 2;
	mul.lo.s32 	%r1609, %r1608, 7;
	sub.s32 	%r928, %r2007, %r1609;
	mul.hi.u32 	%r1610, %r927, 613566757;
	sub.s32 	%r1611, %r927, %r1610;
	shr.u32 	%r1612, %r1611, 1;
	add.s32 	%r1613, %r1612, %r1610;
	shr.u32 	%r1614, %r1613, 2;
	mul.lo.s32 	%r1615, %r1614, 7;
	sub.s32 	%r1616, %r927, %r1615;
	setp.ge.u32 	%p2551, %r928, %r1616;
	mov.b32 	%r2009, 0;
	@%p2551 bra 	$L__BB0_723;
	mul.wide.u32 	%rd251, %r927, 4;
	add.s64 	%rd252, %rd6, %rd251;
	ld.global.u32 	%r1617, [%rd252];
	setp.eq.s32 	%p2552, %r1617, 0;
	selp.u32 	%r2009, 1, 0, %p2552;
$L__BB0_723:
	setp.gt.u32 	%p2553, %r2006, 29;
	@%p2553 bra 	$L__BB0_726;
	cvt.u16.u32 	%rs89, %r2006;
	add.s16 	%rs90, %rs89, 12;
	and.b16  	%rs91, %rs90, 255;
	mul.lo.s16 	%rs92, %rs91, 37;
	shr.u16 	%rs93, %rs92, 8;
	sub.s16 	%rs94, %rs90, %rs93;
	and.b16  	%rs95, %rs94, 254;
	shr.u16 	%rs96, %rs95, 1;
	add.s16 	%rs97, %rs96, %rs93;
	shr.u16 	%rs98, %rs97, 2;
	mul.lo.s16 	%rs99, %rs98, 7;
	sub.s16 	%rs100, %rs90, %rs99;
	cvt.u32.u16 	%r1618, %rs100;
	and.b32  	%r1619, %r1618, 255;
	setp.le.u32 	%p2554, %r928, %r1619;
	@%p2554 bra 	$L__BB0_726;
	mul.wide.u32 	%rd253, %r2006, 4;
	add.s64 	%rd254, %rd6, %rd253;
	ld.global.u32 	%r1620, [%rd254+48];
	setp.eq.s32 	%p2555, %r1620, 0;
	selp.u32 	%r1621, 1, 0, %p2555;
	add.s32 	%r2009, %r2009, %r1621;
$L__BB0_726:
	setp.eq.s32 	%p2556, %r919, 2;
	shl.b32 	%r1622, %r2009, 1;
	shl.b32 	%r1623, %r2009, 2;
	neg.s32 	%r1624, %r1623;
	selp.b32 	%r1625, %r1622, %r1624, %p2556;
	add.s32 	%r1897, %r1625, %r1897;
$L__BB0_727:
	add.s32 	%r1988, %r1986, -17;
	add.s32 	%r1986, %r1986, 1;
	setp.ne.s32 	%p2557, %r1985, 31;
	@%p2557 bra 	$L__BB0_677;
	mad.lo.s32 	%r2011, %r1897, 10, 50;
$L__BB0_729:
	ld.param.u64 	%rd259, [_Z11score_boardP5boardP11score_tally_param_1];
	mov.u32 	%r1626, %ctaid.x;
	cvta.to.global.u64 	%rd255, %rd259;
	mul.wide.u32 	%rd256, %r1626, 8;
	add.s64 	%rd257, %rd255, %rd256;
	atom.global.add.u32 	%r1627, [%rd257], %r2011;
	atom.global.add.u32 	%r1628, [%rd257+4], 1;
$L__BB0_730:
	ret;
$L__BB0_731:
	ld.global.u32 	%r1841, [%rd273];
	bra.uni 	$L__BB0_445;
$L__BB0_732:
	ld.global.u32 	%r1893, [%rd276];
	bra.uni 	$L__BB0_549;

}


// ===== COMPILED SASS (sm_100) =====

	.target	sm_100

	.elftype	@"ET_EXEC"


//--------------------- .note.nv.tkinfo           --------------------------
	.section	.note.nv.tkinfo,"",@"SHT_NOTE"
	.sectionflags	@"SHF_NOTE_NV_TKINFO"
	.tkinfo
        /*0018*/ 	.word	0x00000002
        /*0030*/ 	.string	""
        /*0030*/ 	.string	"ptxas"
        /*0030*/ 	.string	"Cuda compilation tools, release 13.0, V13.0.88"
        /*0030*/ 	.string	"Build cuda_13.0.r13.0/compiler.36424714_0"
        /*0030*/ 	.string	"-arch sm_100 -m 64 "



//--------------------- .note.nv.cuinfo           --------------------------
	.section	.note.nv.cuinfo,"",@"SHT_NOTE"
	.sectionflags	@"SHF_NOTE_NV_CUINFO"
        /*0018*/ 	.short	0x0002
        /*001a*/ 	.short	0x0064
        /*001c*/ 	.short	0x0082
	.zero		2


//--------------------- .nv.info                  --------------------------
	.section	.nv.info,"",@"SHT_CUDA_INFO"
	.align	4


	//----- nvinfo : EIATTR_REGCOUNT
	.align		4
        /*0000*/ 	.byte	0x04, 0x2f
        /*0002*/ 	.short	(.L_1 - .L_0)
	.align		4
.L_0:
        /*0004*/ 	.word	index@(_Z11score_boardP5boardP11score_tally)
        /*0008*/ 	.word	0x00000052


	//----- nvinfo : EIATTR_FRAME_SIZE
	.align		4
.L_1:
        /*000c*/ 	.byte	0x04, 0x11
        /*000e*/ 	.short	(.L_3 - .L_2)
	.align		4
.L_2:
        /*0010*/ 	.word	index@(_Z11score_boardP5boardP11score_tally)
        /*0014*/ 	.word	0x00000000


	//----- nvinfo : EIATTR_MIN_STACK_SIZE
	.align		4
.L_3:
        /*0018*/ 	.byte	0x04, 0x12
        /*001a*/ 	.short	(.L_5 - .L_4)
	.align		4
.L_4:
        /*001c*/ 	.word	index@(_Z11score_boardP5boardP11score_tally)
        /*0020*/ 	.word	0x00000000
.L_5:


//--------------------- .nv.compat                --------------------------
	.section	.nv.compat,"",@"SHT_CUDA_COMPAT_INFO"
	.align	4
        /*0000*/ 	.byte	0x02, 0x09, 0x00, 0x00, 0x02, 0x02, 0x01, 0x00, 0x02, 0x05, 0x05, 0x00, 0x03, 0x07, 0x01, 0x01
        /*0010*/ 	.byte	0x02, 0x03, 0x00, 0x00, 0x02, 0x06, 0x01, 0x00, 0x04, 0x0b, 0x08, 0x00, 0x09, 0x00, 0x00, 0x00
        /*0020*/ 	.byte	0x00, 0x00, 0x00, 0x00


//--------------------- .nv.info._Z11score_boardP5boardP11score_tally --------------------------
	.section	.nv.info._Z11score_boardP5boardP11score_tally,"",@"SHT_CUDA_INFO"
	.sectionflags	@""
	.align	4


	//----- nvinfo : EIATTR_CUDA_API_VERSION
	.align		4
        /*0000*/ 	.byte	0x04, 0x37
        /*0002*/ 	.short	(.L_7 - .L_6)
.L_6:
        /*0004*/ 	.word	0x00000082


	//----- nvinfo : EIATTR_KPARAM_INFO
	.align		4
.L_7:
        /*0008*/ 	.byte	0x04, 0x17
        /*000a*/ 	.short	(.L_9 - .L_8)
.L_8:
        /*000c*/ 	.word	0x00000000
        /*0010*/ 	.short	0x0001
        /*0012*/ 	.short	0x0008
        /*0014*/ 	.byte	0x00, 0xf5, 0x21, 0x00


	//----- nvinfo : EIATTR_KPARAM_INFO
	.align		4
.L_9:
        /*0018*/ 	.byte	0x04, 0x17
        /*001a*/ 	.short	(.L_11 - .L_10)
.L_10:
        /*001c*/ 	.word	0x00000000
        /*0020*/ 	.short	0x0000
        /*0022*/ 	.short	0x0000
        /*0024*/ 	.byte	0x00, 0xf5, 0x21, 0x00


	//----- nvinfo : EIATTR_SPARSE_MMA_MASK
	.align		4
.L_11:
        /*0028*/ 	.byte	0x03, 0x50
        /*002a*/ 	.short	0x0000


	//----- nvinfo : EIATTR_MAXREG_COUNT
	.align		4
        /*002c*/ 	.byte	0x03, 0x1b
        /*002e*/ 	.short	0x00ff


	//----- nvinfo : EIATTR_MERCURY_ISA_VERSION
	.align		4
        /*0030*/ 	.byte	0x03, 0x5f
        /*0032*/ 	.short	0x0101


	//----- nvinfo : EIATTR_INT_WARP_WIDE_INSTR_OFFSETS
	.align		4
        /*0034*/ 	.byte	0x04, 0x31
        /*0036*/ 	.short	(.L_13 - .L_12)


	//   ....[0]....
.L_12:
        /*0038*/ 	.word	0x000133e0


	//   ....[1]....
        /*003c*/ 	.word	0x00013400


	//----- nvinfo : EIATTR_VRC_CTA_INIT_COUNT
	.align		4
.L_13:
        /*0040*/ 	.byte	0x02, 0x4a
	.zero		1
	.zero		1


	//----- nvinfo : EIATTR_EXIT_INSTR_OFFSETS
	.align		4
        /*0044*/ 	.byte	0x04, 0x1c
        /*0046*/ 	.short	(.L_15 - .L_14)


	//   ....[0]....
.L_14:
        /*0048*/ 	.word	0x00000030


	//   ....[1]....
        /*004c*/ 	.word	0x00000260


	//   ....[2]....
        /*0050*/ 	.word	0x00002ef0


	//   ....[3]....
        /*0054*/ 	.word	0x000030e0


	//   ....[4]....
        /*0058*/ 	.word	0x00005fb0


	//   ....[5]....
        /*005c*/ 	.word	0x00008e30


	//   ....[6]....
        /*0060*/ 	.word	0x00013490


	//----- nvinfo : EIATTR_CRS_STACK_SIZE
	.align		4
.L_15:
        /*0064*/ 	.byte	0x04, 0x1e
        /*0066*/ 	.short	(.L_17 - .L_16)
.L_16:
        /*0068*/ 	.word	0x00000000


	//----- nvinfo : EIATTR_CBANK_PARAM_SIZE
	.align		4
.L_17:
        /*006c*/ 	.byte	0x03, 0x19
        /*006e*/ 	.short	0x0010


	//----- nvinfo : EIATTR_PARAM_CBANK
	.align		4
        /*0070*/ 	.byte	0x04, 0x0a
        /*0072*/ 	.short	(.L_19 - .L_18)
	.align		4
.L_18:
        /*0074*/ 	.word	index@(.nv.constant0._Z11score_boardP5boardP11score_tally)
        /*0078*/ 	.short	0x0380
        /*007a*/ 	.short	0x0010


	//----- nvinfo : EIATTR_SW_WAR
	.align		4
.L_19:
        /*007c*/ 	.byte	0x04, 0x36
        /*007e*/ 	.short	(.L_21 - .L_20)
.L_20:
        /*0080*/ 	.word	0x00000008
.L_21:


//--------------------- .nv.callgraph             --------------------------
	.section	.nv.callgraph,"",@"SHT_CUDA_CALLGRAPH"
	.align	4
	.sectionentsize	8
	.align		4
        /*0000*/ 	.word	0x00000000
	.align		4
        /*0004*/ 	.word	0xffffffff
	.align		4
        /*0008*/ 	.word	0x00000000
	.align		4
        /*000c*/ 	.word	0xfffffffe
	.align		4
        /*0010*/ 	.word	0x00000000
	.align		4
        /*0014*/ 	.word	0xfffffffd
	.align		4
        /*0018*/ 	.word	0x00000000
	.align		4
        /*001c*/ 	.word	0xfffffffc


//--------------------- .text._Z11score_boardP5boardP11score_tally --------------------------
	.section	.text._Z11score_boardP5boardP11score_tally,"ax",@progbits
	.align	128
        .global         _Z11score_boardP5boardP11score_tally
        .type           _Z11score_boardP5boardP11score_tally,@function
        .size           _Z11score_boardP5boardP11score_tally,(.L_x_336 - _Z11score_boardP5boardP11score_tally)
        .other          _Z11score_boardP5boardP11score_tally,@"STO_CUDA_ENTRY STV_DEFAULT"
_Z11score_boardP5boardP11score_tally:
.text._Z11score_boardP5boardP11score_tally:
[----:B------:R-:W-:Y:S01]  /*0000*/  LDC R1, c[0x0][0x37c] ;  /* 0x0000df00ff017b82 */ /* 0x000fe20000000800 */
[----:B------:R-:W0:Y:S02]  /*0010*/  S2R R6, SR_CTAID.X ;  /* 0x0000000000067919 */ /* 0x000e240000002500 */
[----:B0-----:R-:W-:-:S13]  /*0020*/  ISETP.GT.U32.AND P0, PT, R6, 0x6, PT ;  /* 0x000000060600780c */ /* 0x001fda0003f04070 */
[----:B------:R-:W-:Y:S05]  /*0030*/  @P0 EXIT ;  /* 0x000000000000094d */ /* 0x000fea0003800000 */
[----:B------:R-:W0:Y:S01]  /*0040*/  S2R R5, SR_TID.X ;  /* 0x0000000000057919 */ /* 0x000e220000002100 */
[----:B------:R-:W1:Y:S01]  /*0050*/  LDC.64 R2, c[0x0][0x380] ;  /* 0x0000e000ff027b82 */ /* 0x000e620000000a00 */
[----:B------:R-:W2:Y:S01]  /*0060*/  LDCU.64 UR4, c[0x0][0x358] ;  /* 0x00006b00ff0477ac */ /* 0x000ea20008000a00 */
[----:B0-----:R-:W-:-:S04]  /*0070*/  IMAD R7, R6, 0x157, R5 ;  /* 0x0000015706077824 */ /* 0x001fc800078e0205 */
[----:B-1----:R-:W-:-:S04]  /*0080*/  IMAD.WIDE.U32 R2, R7, 0xa8, R2 ;  /* 0x000000a807027825 */ /* 0x002fc800078e0002 */
[----:B------:R-:W-:-:S05]  /*0090*/  IMAD.WIDE.U32 R6, R6, 0x4, R2 ;  /* 0x0000000406067825 */ /* 0x000fca00078e0002 */
[----:B--2---:R-:W2:Y:S01]  /*00a0*/  LDG.E R0, desc[UR4][R6.64+0x8c] ;  /* 0x00008c0406007981 */ /* 0x004ea2000c1e1900 */
[----:B------:R-:W-:Y:S01]  /*00b0*/  IADD3 R8, P1, PT, R6, 0x8c, RZ ;  /* 0x0000008c06087810 */ /* 0x000fe20007f3e0ff */
[----:B------:R-:W-:Y:S04]  /*00c0*/  BSSY.RECONVERGENT B0, `(.L_x_0) ;  /* 0x000001d000007945 */ /* 0x000fe80003800200 */
[----:B------:R-:W-:Y:S01]  /*00d0*/  IMAD.X R9, RZ, RZ, R7, P1 ;  /* 0x000000ffff097224 */ /* 0x000fe200008e0607 */
[----:B--2---:R-:W-:-:S13]  /*00e0*/  ISETP.NE.AND P0, PT, R0, RZ, PT ;  /* 0x000000ff0000720c */ /* 0x004fda0003f05270 */
[----:B------:R-:W-:Y:S05]  /*00f0*/  @!P0 BRA `(.L_x_1) ;  /* 0x0000000000648947 */ /* 0x000fea0003800000 */
[----:B------:R-:W2:Y:S01]  /*0100*/  LDG.E R0, desc[UR4][R6.64+0x70] ;  /* 0x0000700406007981 */ /* 0x000ea2000c1e1900 */
[----:B------:R-:W-:-:S05]  /*0110*/  IADD3 R8, P1, PT, R6, 0x70, RZ ;  /* 0x0000007006087810 */ /* 0x000fca0007f3e0ff */
        /* <DEDUP_REMOVED lines=18> */
[----:B------:R-:W2:Y:S02]  /*0240*/  LDG.E R0, desc[UR4][R6.64] ;  /* 0x0000000406007981 */ /* 0x000ea4000c1e1900 */
[----:B--2---:R-:W-:-:S13]  /*0250*/  ISETP.NE.AND P0, PT, R0, RZ, PT ;  /* 0x000000ff0000720c */ /* 0x004fda0003f05270 */
[----:B------:R-:W-:Y:S05]  /*0260*/  @P0 EXIT ;  /* 0x000000000000094d */ /* 0x000fea0003800000 */
[----:B------:R-:W-:Y:S02]  /*0270*/  IMAD.MOV.U32 R8, RZ, RZ, R6 ;  /* 0x000000ffff087224 */ /* 0x000fe400078e0006 */
[----:B------:R-:W-:-:S07]  /*0280*/  IMAD.MOV.U32 R9, RZ, RZ, R7 ;  /* 0x000000ffff097224 */ /* 0x000fce00078e0007 */
.L_x_1:
[----:B------:R-:W-:Y:S05]  /*0290*/  BSYNC.RECONVERGENT B0 ;  /* 0x0000000000007941 */ /* 0x000fea0003800200 */
.L_x_0:
[----:B------:R-:W-:-:S05]  /*02a0*/  IMAD.MOV.U32 R13, RZ, RZ, 0x2 ;  /* 0x00000002ff0d7424 */ /* 0x000fca00078e00ff */
[----:B------:R0:W-:Y:S04]  /*02b0*/  STG.E desc[UR4][R8.64], R13 ;  /* 0x0000000d08007986 */ /* 0x0001e8000c101904 */
[----:B------:R-:W2:Y:S04]  /*02c0*/  LDG.E R6, desc[UR4][R2.64+0x38] ;  /* 0x0000380402067981 */ /* 0x000ea8000c1e1900 */
[----:B------:R-:W2:Y:S04]  /*02d0*/  LDG.E R11, desc[UR4][R2.64+0x54] ;  /* 0x00005404020b7981 */ /* 0x000ea8000c1e1900 */
[----:B------:R0:W5:Y:S04]  /*02e0*/  LDG.E R4, desc[UR4][R2.64] ;  /* 0x0000000402047981 */ /* 0x000168000c1e1900 */
[----:B------:R0:W5:Y:S01]  /*02f0*/  LDG.E R7, desc[UR4][R2.64+0x1c] ;  /* 0x00001c0402077981 */ /* 0x000162000c1e1900 */
[----:B------:R-:W-:Y:S04]  /*0300*/  BSSY.RECONVERGENT B0, `(.L_x_2) ;  /* 0x00008bb000007945 */ /* 0x000fe80003800200 */
[----:B------:R-:W-:Y:S01]  /*0310*/  BSSY.RELIABLE B1, `(.L_x_3) ;  /* 0x00002bc000017945 */ /* 0x000fe20003800100 */
[----:B------:R-:W-:Y:S01]  /*0320*/  IMAD.MOV.U32 R10, RZ, RZ, 0x1 ;  /* 0x00000001ff0a7424 */ /* 0x000fe200078e00ff */
[----:B--2---:R-:W-:Y:S01]  /*0330*/  ISETP.NE.AND P0, PT, R11, R6, PT ;  /* 0x000000060b00720c */ /* 0x004fe20003f05270 */
[----:B------:R-:W-:-:S03]  /*0340*/  IMAD.MOV.U32 R0, RZ, RZ, R11 ;  /* 0x000000ffff007224 */ /* 0x000fc600078e000b */
[----:B------:R-:W-:-:S13]  /*0350*/  ISETP.EQ.OR P0, PT, R6, RZ, P0 ;  /* 0x000000ff0600720c */ /* 0x000fda0000702670 */
[----:B0-----:R-:W-:Y:S05]  /*0360*/  @P0 BRA `(.L_x_4) ;  /* 0x00000000002c0947 */ /* 0x001fea0003800000 */
[----:B-----5:R-:W-:Y:S01]  /*0370*/  ISETP.NE.AND P1, PT, R6, R7, PT ;  /* 0x000000070600720c */ /* 0x020fe20003f25270 */
[----:B------:R-:W-:Y:S01]  /*0380*/  IMAD.MOV.U32 R10, RZ, RZ, 0x4 ;  /* 0x00000004ff0a7424 */ /* 0x000fe200078e00ff */
[C---:B------:R-:W-:Y:S01]  /*0390*/  ISETP.NE.AND P0, PT, R7.reuse, R4, PT ;  /* 0x000000040700720c */ /* 0x040fe20003f05270 */
[----:B------:R-:W-:Y:S01]  /*03a0*/  IMAD.MOV.U32 R11, RZ, RZ, R6 ;  /* 0x000000ffff0b7224 */ /* 0x000fe200078e0006 */
[C---:B------:R-:W-:Y:S01]  /*03b0*/  ISETP.NE.AND P2, PT, R7.reuse, RZ, !P1 ;  /* 0x000000ff0700720c */ /* 0x040fe20004f45270 */
[----:B------:R-:W-:Y:S01]  /*03c0*/  IMAD.MOV.U32 R9, RZ, RZ, R4 ;  /* 0x000000ffff097224 */ /* 0x000fe200078e0004 */
[----:B------:R-:W-:Y:S02]  /*03d0*/  ISETP.NE.AND P0, PT, R4, RZ, !P0 ;  /* 0x000000ff0400720c */ /* 0x000fe40004705270 */
[----:B------:R-:W-:Y:S02]  /*03e0*/  ISETP.NE.AND P1, PT, R7, RZ, !P1 ;  /* 0x000000ff0700720c */ /* 0x000fe40004f25270 */
[----:B------:R-:W-:-:S04]  /*03f0*/  SEL R10, R10, 0x3, P0 ;  /* 0x000000030a0a7807 */ /* 0x000fc80000000000 */
[----:B------:R-:W-:-:S07]  /*0400*/  SEL R10, R10, 0x2, P2 ;  /* 0x000000020a0a7807 */ /* 0x000fce0001000000 */
[----:B------:R-:W-:Y:S05]  /*0410*/  @P0 BRA P1, `(.L_x_5) ;  /* 0x0000002800a00947 */ /* 0x000fea0000800000 */
.L_x_4:
[----:B------:R-:W2:Y:S01]  /*0420*/  LDG.E R8, desc[UR4][R2.64+0x70] ;  /* 0x0000700402087981 */ /* 0x000ea2000c1e1900 */
[----:B------:R-:W-:Y:S01]  /*0430*/  IMAD.MOV.U32 R12, RZ, RZ, 0x1 ;  /* 0x00000001ff0c7424 */ /* 0x000fe200078e00ff */
[----:B--2---:R-:W-:Y:S01]  /*0440*/  ISETP.NE.AND P0, PT, R8, R11, PT ;  /* 0x0000000b0800720c */ /* 0x004fe20003f05270 */
[----:B------:R-:W-:-:S03]  /*0450*/  IMAD.MOV.U32 R9, RZ, RZ, R8 ;  /* 0x000000ffff097224 */ /* 0x000fc600078e0008 */
[----:B------:R-:W-:-:S13]  /*0460*/  ISETP.EQ.OR P0, PT, R11, RZ, P0 ;  /* 0x000000ff0b00720c */ /* 0x000fda0000702670 */
[----:B------:R-:W-:Y:S05]  /*0470*/  @P0 BRA `(.L_x_6) ;  /* 0x0000000000100947 */ /* 0x000fea0003800000 */
[----:B------:R-:W-:Y:S02]  /*0480*/  VIADD R12, R10, 0x1 ;  /* 0x000000010a0c7836 */ /* 0x000fe40000000000 */
[----:B------:R-:W-:-:S03]  /*0490*/  IMAD.MOV.U32 R9, RZ, RZ, R11 ;  /* 0x000000ffff097224 */ /* 0x000fc600078e000b */
[----:B------:R-:W-:-:S13]  /*04a0*/  ISETP.NE.AND P0, PT, R12, 0x4, PT ;  /* 0x000000040c00780c */ /* 0x000fda0003f05270 */
[----:B------:R-:W-:Y:S05]  /*04b0*/  @!P0 BRA `(.L_x_5) ;  /* 0x0000002800788947 */ /* 0x000fea0003800000 */
.L_x_6:
[----:B------:R-:W2:Y:S01]  /*04c0*/  LDG.E R10, desc[UR4][R2.64+0x8c] ;  /* 0x00008c04020a7981 */ /* 0x000ea2000c1e1900 */
[----:B------:R-:W-:Y:S02]  /*04d0*/  ISETP.NE.AND P0, PT, R12, 0x3, PT ;  /* 0x000000030c00780c */ /* 0x000fe40003f05270 */
[----:B------:R-:W-:Y:S02]  /*04e0*/  ISETP.NE.AND P1, PT, R9, RZ, PT ;  /* 0x000000ff0900720c */ /* 0x000fe40003f25270 */
[----:B--2---:R-:W-:-:S13]  /*04f0*/  ISETP.EQ.AND P0, PT, R10, R9, !P0 ;  /* 0x000000090a00720c */ /* 0x004fda0004702270 */
[----:B------:R-:W-:Y:S05]  /*0500*/  @P0 BRA P1, `(.L_x_5) ;  /* 0x0000002800640947 */ /* 0x000fea0000800000 */
[----:B------:R-:W2:Y:S04]  /*0510*/  LDG.E R11, desc[UR4][R2.64+0x3c] ;  /* 0x00003c04020b7981 */ /* 0x000ea8000c1e1900 */
[----:B------:R-:W2:Y:S04]  /*0520*/  LDG.E R13, desc[UR4][R2.64+0x58] ;  /* 0x00005804020d7981 */ /* 0x000ea8000c1e1900 */
[----:B------:R0:W5:Y:S04]  /*0530*/  LDG.E R15, desc[UR4][R2.64+0x4] ;  /* 0x00000404020f7981 */ /* 0x000168000c1e1900 */
[----:B------:R0:W5:Y:S01]  /*0540*/  LDG.E R12, desc[UR4][R2.64+0x20] ;  /* 0x00002004020c7981 */ /* 0x000162000c1e1900 */
        /* <DEDUP_REMOVED lines=16> */
.L_x_7:
        /* <DEDUP_REMOVED lines=10> */
.L_x_8:
        /* <DEDUP_REMOVED lines=25> */
.L_x_9:
        /* <DEDUP_REMOVED lines=10> */
.L_x_10:
        /* <DEDUP_REMOVED lines=9> */
[C---:B------:R-:W-:Y:S01]  /*09b0*/  IADD3 R26, P1, PT, R2.reuse, 0xc, RZ ;  /* 0x0000000c021a7810 */ /* 0x040fe20007f3e0ff */
[----:B------:R-:W-:Y:S01]  /*09c0*/  IMAD.MOV.U32 R35, RZ, RZ, 0x1 ;  /* 0x00000001ff237424 */ /* 0x000fe200078e00ff */
[----:B------:R-:W-:-:S02]  /*09d0*/  IADD3 R28, P2, PT, R2, 0x28, RZ ;  /* 0x00000028021c7810 */ /* 0x000fc40007f5e0ff */
[C---:B------:R-:W-:Y:S01]  /*09e0*/  IADD3 R29, P3, PT, R2.reuse, 0x44, RZ ;  /* 0x00000044021d7810 */ /* 0x040fe20007f7e0ff */
[--C-:B------:R-:W-:Y:S01]  /*09f0*/  IMAD.X R31, RZ, RZ, R3.reuse, P1 ;  /* 0x000000ffff1f7224 */ /* 0x100fe200008e0603 */
[----:B------:R-:W-:Y:S01]  /*0a00*/  IADD3 R30, P4, PT, R2, 0x60, RZ ;  /* 0x00000060021e7810 */ /* 0x000fe20007f9e0ff */
[--C-:B------:R-:W-:Y:S02]  /*0a10*/  IMAD.X R32, RZ, RZ, R3.reuse, P2 ;  /* 0x000000ffff207224 */ /* 0x100fe400010e0603 */
[--C-:B------:R-:W-:Y:S02]  /*0a20*/  IMAD.X R33, RZ, RZ, R3.reuse, P3 ;  /* 0x000000ffff217224 */ /* 0x100fe400018e0603 */
[----:B------:R-:W-:Y:S01]  /*0a30*/  IMAD.X R34, RZ, RZ, R3, P4 ;  /* 0x000000ffff227224 */ /* 0x000fe200020e0603 */
        /* <DEDUP_REMOVED lines=15> */
.L_x_11:
        /* <DEDUP_REMOVED lines=10> */
.L_x_12:
        /* <DEDUP_REMOVED lines=31> */
.L_x_13:
        /* <DEDUP_REMOVED lines=10> */
.L_x_14:
        /* <DEDUP_REMOVED lines=31> */
.L_x_15:
        /* <DEDUP_REMOVED lines=10> */
.L_x_16:
        /* <DEDUP_REMOVED lines=33> */
.L_x_17:
        /* <DEDUP_REMOVED lines=10> */
.L_x_18:
[----:B------:R-:W2:Y:S01]  /*13a0*/  LDG.E R74, desc[UR4][R2.64+0xa4] ;  /* 0x0000a404024a7981 */ /* 0x000ea2000c1e1900 */
[----:B------:R-:W-:Y:S02]  /*13b0*/  ISETP.NE.AND P0, PT, R75, 0x3, PT ;  /* 0x000000034b00780c */ /* 0x000fe40003f05270 */
[----:B------:R-:W-:Y:S02]  /*13c0*/  ISETP.NE.AND P1, PT, R9, RZ, PT ;  /* 0x000000ff0900720c */ /* 0x000fe40003f25270 */
[----:B--2---:R-:W-:-:S13]  /*13d0*/  ISETP.EQ.AND P0, PT, R74, R9, !P0 ;  /* 0x000000094a00720c */ /* 0x004fda0004702270 */
[----:B------:R-:W-:Y:S05]  /*13e0*/  @P0 BRA P1, `(.L_x_5) ;  /* 0x0000001800ac0947 */ /* 0x000fea0000800000 */
[----:B-----5:R-:W-:Y:S01]  /*13f0*/  ISETP.NE.AND P0, PT, R24, R20, PT ;  /* 0x000000141800720c */ /* 0x020fe20003f05270 */
[----:B------:R-:W-:-:S03]  /*1400*/  IMAD.MOV.U32 R75, RZ, RZ, 0x1 ;  /* 0x00000001ff4b7424 */ /* 0x000fc600078e00ff */
[----:B------:R-:W-:-:S13]  /*1410*/  ISETP.EQ.OR P0, PT, R20, RZ, P0 ;  /* 0x000000ff1400720c */ /* 0x000fda0000702670 */
[----:B------:R-:W-:Y:S05]  /*1420*/  @P0 BRA `(.L_x_19) ;  /* 0x00000000002c0947 */ /* 0x000fea0003800000 */
[----:B------:R-:W-:Y:S01]  /*1430*/  ISETP.NE.AND P1, PT, R20, R15, PT ;  /* 0x0000000f1400720c */ /* 0x000fe20003f25270 */
        /* <DEDUP_REMOVED lines=10> */
.L_x_19:
[----:B------:R-:W-:Y:S01]  /*14e0*/  ISETP.NE.AND P0, PT, R24, RZ, PT ;  /* 0x000000ff1800720c */ /* 0x000fe20003f05270 */
[----:B------:R-:W-:Y:S02]  /*14f0*/  IMAD.MOV.U32 R9, RZ, RZ, 0x1 ;  /* 0x00000001ff097424 */ /* 0x000fe400078e00ff */
[----:B------:R-:W-:Y:S01]  /*1500*/  IMAD.MOV.U32 R77, RZ, RZ, R43 ;  /* 0x000000ffff4d7224 */ /* 0x000fe200078e002b */
[----:B------:R-:W-:-:S13]  /*1510*/  ISETP.NE.OR P0, PT, R43, R24, !P0 ;  /* 0x000000182b00720c */ /* 0x000fda0004705670 */
[----:B------:R-:W-:Y:S05]  /*1520*/  @P0 BRA `(.L_x_21) ;  /* 0x00000000001c0947 */ /* 0x000fea0003800000 */
[----:B------:R-:W-:Y:S02]  /*1530*/  VIADD R75, R75, 0x1 ;  /* 0x000000014b4b7836 */ /* 0x000fe40000000000 */
[----:B------:R-:W-:Y:S02]  /*1540*/  IMAD.MOV.U32 R76, RZ, RZ, R42 ;  /* 0x000000ffff4c7224 */ /* 0x000fe400078e002a */
[----:B------:R-:W-:Y:S01]  /*1550*/  IMAD.MOV.U32 R9, RZ, RZ, R39 ;  /* 0x000000ffff097224 */ /* 0x000fe200078e0027 */
[----:B------:R-:W-:-:S13]  /*1560*/  ISETP.NE.AND P0, PT, R75, 0x4, PT ;  /* 0x000000044b00780c */ /* 0x000fda0003f05270 */
[----:B------:R-:W-:Y:S05]  /*1570*/  @!P0 BRA `(.L_x_20) ;  /* 0x0000001800408947 */ /* 0x000fea0003800000 */
[----:B------:R-:W-:Y:S02]  /*1580*/  IMAD.MOV.U32 R9, RZ, RZ, R75 ;  /* 0x000000ffff097224 */ /* 0x000fe400078e004b */
[----:B------:R-:W-:-:S07]  /*1590*/  IMAD.MOV.U32 R77, RZ, RZ, R24 ;  /* 0x000000ffff4d7224 */ /* 0x000fce00078e0018 */
.L_x_21:
[----:B------:R-:W-:Y:S01]  /*15a0*/  ISETP.NE.AND P0, PT, R56, R77, PT ;  /* 0x0000004d3800720c */ /* 0x000fe20003f05270 */
[----:B------:R-:W-:-:S03]  /*15b0*/  IMAD.MOV.U32 R75, RZ, RZ, 0x1 ;  /* 0x00000001ff4b7424 */ /* 0x000fc600078e00ff */
[----:B------:R-:W-:-:S13]  /*15c0*/  ISETP.EQ.OR P0, PT, R77, RZ, P0 ;  /* 0x000000ff4d00720c */ /* 0x000fda0000702670 */
[----:B------:R-:W-:Y:S05]  /*15d0*/  @P0 BRA `(.L_x_22) ;  /* 0x0000000000140947 */ /* 0x000fea0003800000 */
[----:B------:R-:W-:Y:S02]  /*15e0*/  VIADD R75, R9, 0x1 ;  /* 0x00000001094b7836 */ /* 0x000fe40000000000 */
[----:B------:R-:W-:Y:S02]  /*15f0*/  IMAD.MOV.U32 R76, RZ, RZ, R54 ;  /* 0x000000ffff4c7224 */ /* 0x000fe400078e0036 */
[----:B------:R-:W-:Y:S01]  /*1600*/  IMAD.MOV.U32 R9, RZ, RZ, R51 ;  /* 0x000000ffff097224 */ /* 0x000fe200078e0033 */
[----:B------:R-:W-:-:S13]  /*1610*/  ISETP.NE.AND P0, PT, R75, 0x4, PT ;  /* 0x000000044b00780c */ /* 0x000fda0003f05270 */
[----:B------:R-:W-:Y:S05]  /*1620*/  @!P0 BRA `(.L_x_20) ;  /* 0x0000001800148947 */ /* 0x000fea0003800000 */
.L_x_22:
[----:B------:R-:W-:Y:S01]  /*1630*/  ISETP.NE.AND P0, PT, R75, 0x3, PT ;  /* 0x000000034b00780c */ /* 0x000fe20003f05270 */
[----:B------:R-:W-:Y:S01]  /*1640*/  IMAD.MOV.U32 R76, RZ, RZ, R68 ;  /* 0x000000ffff4c7224 */ /* 0x000fe200078e0044 */
[----:B------:R-:W-:Y:S01]  /*1650*/  ISETP.NE.AND P1, PT, R56, RZ, PT ;  /* 0x000000ff3800720c */ /* 0x000fe20003f25270 */
[----:B------:R-:W-:Y:S01]  /*1660*/  IMAD.MOV.U32 R9, RZ, RZ, R64 ;  /* 0x000000ffff097224 */ /* 0x000fe200078e0040 */
[----:B------:R-:W-:-:S13]  /*1670*/  ISETP.EQ.AND P0, PT, R69, R56, !P0 ;  /* 0x000000384500720c */ /* 0x000fda0004702270 */
[----:B------:R-:W-:Y:S05]  /*1680*/  @P0 BRA P1, `(.L_x_20) ;  /* 0x0000001400fc0947 */ /* 0x000fea0000800000 */
[----:B------:R-:W-:Y:S01]  /*1690*/  ISETP.NE.AND P0, PT, R27, R19, PT ;  /* 0x000000131b00720c */ /* 0x000fe20003f05270 */
        /* <DEDUP_REMOVED lines=14> */
.L_x_23:
[----:B------:R-:W-:Y:S01]  /*1780*/  ISETP.NE.AND P0, PT, R44, R27, PT ;  /* 0x0000001b2c00720c */ /* 0x000fe20003f05270 */
[----:B------:R-:W-:Y:S02]  /*1790*/  IMAD.MOV.U32 R9, RZ, RZ, 0x1 ;  /* 0x00000001ff097424 */ /* 0x000fe400078e00ff */
[----:B------:R-:W-:Y:S01]  /*17a0*/  IMAD.MOV.U32 R76, RZ, RZ, R44 ;  /* 0x000000ffff4c7224 */ /* 0x000fe200078e002c */
[----:B------:R-:W-:-:S13]  /*17b0*/  ISETP.EQ.OR P0, PT, R27, RZ, P0 ;  /* 0x000000ff1b00720c */ /* 0x000fda0000702670 */
        /* <DEDUP_REMOVED lines=8> */
.L_x_24:
        /* <DEDUP_REMOVED lines=9> */
.L_x_25:
        /* <DEDUP_REMOVED lines=21> */
.L_x_26:
        /* <DEDUP_REMOVED lines=12> */
.L_x_27:
        /* <DEDUP_REMOVED lines=9> */
.L_x_28:
        /* <DEDUP_REMOVED lines=21> */
.L_x_29:
[----:B------:R-:W-:Y:S01]  /*1cc0*/  ISETP.NE.AND P0, PT, R46, R25, PT ;  /* 0x000000192e00720c */ /* 0x000fe20003f05270 */
[----:B------:R-:W-:Y:S02]  /*1cd0*/  IMAD.MOV.U32 R9, RZ, RZ, 0x1 ;  /* 0x00000001ff097424 */ /* 0x000fe400078e00ff */
[----:B------:R-:W-:Y:S01]  /*1ce0*/  IMAD.MOV.U32 R77, RZ, RZ, R46 ;  /* 0x000000ffff4d7224 */ /* 0x000fe200078e002e */
[----:B------:R-:W-:-:S13]  /*1cf0*/  ISETP.EQ.OR P0, PT, R25, RZ, P0 ;  /* 0x000000ff1900720c */ /* 0x000fda0000702670 */
[----:B------:R-:W-:Y:S05]  /*1d00*/  @P0 BRA `(.L_x_30) ;  /* 0x00000000001c0947 */ /* 0x000fea0003800000 */
[----:B------:R-:W-:Y:S01]  /*1d10*/  VIADD R75, R75, 0x1 ;  /* 0x000000014b4b7836 */ /* 0x000fe20000000000 */
[----:B------:R-:W-:-:S04]  /*1d20*/  IADD3 R76, P1, PT, R2, 0x64, RZ ;  /* 0x00000064024c7810 */ /* 0x000fc80007f3e0ff */
[----:B------:R-:W-:Y:S01]  /*1d30*/  ISETP.NE.AND P0, PT, R75, 0x4, PT ;  /* 0x000000044b00780c */ /* 0x000fe20003f05270 */
[----:B------:R-:W-:-:S12]  /*1d40*/  IMAD.X R9, RZ, RZ, R3, P1 ;  /* 0x000000ffff097224 */ /* 0x000fd800008e0603 */
[----:B------:R-:W-:Y:S05]  /*1d50*/  @!P0 BRA `(.L_x_20) ;  /* 0x0000001000488947 */ /* 0x000fea0003800000 */
[----:B------:R-:W-:Y:S02]  /*1d60*/  IMAD.MOV.U32 R9, RZ, RZ, R75 ;  /* 0x000000ffff097224 */ /* 0x000fe400078e004b */
[----:B------:R-:W-:-:S07]  /*1d70*/  IMAD.MOV.U32 R77, RZ, RZ, R25 ;  /* 0x000000ffff4d7224 */ /* 0x000fce00078e0019 */
.L_x_30:
[----:B------:R-:W-:Y:S01]  /*1d80*/  ISETP.NE.AND P0, PT, R58, R77, PT ;  /* 0x0000004d3a00720c */ /* 0x000fe20003f05270 */
[----:B------:R-:W-:-:S03]  /*1d90*/  IMAD.MOV.U32 R30, RZ, RZ, 0x1 ;  /* 0x00000001ff1e7424 */ /* 0x000fc600078e00ff */
[----:B------:R-:W-:-:S13]  /*1da0*/  ISETP.EQ.OR P0, PT, R77, RZ, P0 ;  /* 0x000000ff4d00720c */ /* 0x000fda0000702670 */
[----:B------:R-:W-:Y:S05]  /*1db0*/  @P0 BRA `(.L_x_31) ;  /* 0x0000000000140947 */ /* 0x000fea0003800000 */
[----:B------:R-:W-:Y:S01]  /*1dc0*/  VIADD R30, R9, 0x1 ;  /* 0x00000001091e7836 */ /* 0x000fe20000000000 */
[----:B------:R-:W-:-:S04]  /*1dd0*/  IADD3 R76, P1, PT, R2, 0x68, RZ ;  /* 0x00000068024c7810 */ /* 0x000fc80007f3e0ff */
[----:B------:R-:W-:Y:S01]  /*1de0*/  ISETP.NE.AND P0, PT, R30, 0x4, PT ;  /* 0x000000041e00780c */ /* 0x000fe20003f05270 */
[----:B------:R-:W-:-:S12]  /*1df0*/  IMAD.X R9, RZ, RZ, R3, P1 ;  /* 0x000000ffff097224 */ /* 0x000fd800008e0603 */
[----:B------:R-:W-:Y:S05]  /*1e00*/  @!P0 BRA `(.L_x_20) ;  /* 0x00000010001c8947 */ /* 0x000fea0003800000 */
.L_x_31:
        /* <DEDUP_REMOVED lines=12> */
[C---:B------:R-:W-:Y:S02]  /*1ed0*/  ISETP.NE.AND P0, PT, R17.reuse, R8, PT ;  /* 0x000000081100720c */ /* 0x040fe40003f05270 */
[C---:B------:R-:W-:Y:S02]  /*1ee0*/  ISETP.NE.AND P2, PT, R17.reuse, RZ, !P1 ;  /* 0x000000ff1100720c */ /* 0x040fe40004f45270 */
[----:B------:R-:W-:Y:S02]  /*1ef0*/  ISETP.NE.AND P0, PT, R8, RZ, !P0 ;  /* 0x000000ff0800720c */ /* 0x000fe40004705270 */
[----:B------:R-:W-:Y:S02]  /*1f00*/  ISETP.NE.AND P1, PT, R17, RZ, !P1 ;  /* 0x000000ff1100720c */ /* 0x000fe40004f25270 */
[----:B------:R-:W-:-:S02]  /*1f10*/  IADD3 R76, P3, PT, R2, 0x7c, RZ ;  /* 0x0000007c024c7810 */ /* 0x000fc40007f7e0ff */
[----:B------:R-:W-:-:S03]  /*1f20*/  SEL R30, R30, 0x3, P0 ;  /* 0x000000031e1e7807 */ /* 0x000fc60000000000 */
[----:B------:R-:W-:Y:S01]  /*1f30*/  IMAD.X R9, RZ, RZ, R3, P3 ;  /* 0x000000ffff097224 */ /* 0x000fe200018e0603 */
[----:B------:R-:W-:-:S05]  /*1f40*/  SEL R30, R30, 0x2, P2 ;  /* 0x000000021e1e7807 */ /* 0x000fca0001000000 */
[----:B------:R-:W-:Y:S05]  /*1f50*/  @P0 BRA P1, `(.L_x_20) ;  /* 0x0000000c00c80947 */ /* 0x000fea0000800000 */
.L_x_32:
        /* <DEDUP_REMOVED lines=12> */
.L_x_33:
        /* <DEDUP_REMOVED lines=9> */
.L_x_34:
[----:B------:R-:W-:Y:S02]  /*20b0*/  ISETP.NE.AND P0, PT, R30, 0x3, PT ;  /* 0x000000031e00780c */ /* 0x000fe40003f05270 */
[----:B------:R-:W-:Y:S02]  /*20c0*/  ISETP.NE.AND P2, PT, R60, RZ, PT ;  /* 0x000000ff3c00720c */ /* 0x000fe40003f45270 */
[----:B------:R-:W-:Y:S02]  /*20d0*/  ISETP.EQ.AND P0, PT, R73, R60, !P0 ;  /* 0x0000003c4900720c */ /* 0x000fe40004702270 */
[----:B------:R-:W-:-:S05]  /*20e0*/  IADD3 R76, P1, PT, R2, 0x88, RZ ;  /* 0x00000088024c7810 */ /* 0x000fca0007f3e0ff */
[----:B------:R-:W-:-:S06]  /*20f0*/  IMAD.X R9, RZ, RZ, R3, P1 ;  /* 0x000000ffff097224 */ /* 0x000fcc00008e0603 */
        /* <DEDUP_REMOVED lines=8> */
[----:B------:R-:W-:Y:S02]  /*2180*/  ISETP.NE.AND P2, PT, R14, RZ, !P1 ;  /* 0x000000ff0e00720c */ /* 0x000fe40004f45270 */
[----:B------:R-:W-:Y:S02]  /*2190*/  ISETP.NE.AND P0, PT, R10, RZ, !P0 ;  /* 0x000000ff0a00720c */ /* 0x000fe40004705270 */
[----:B------:R-:W-:Y:S02]  /*21a0*/  ISETP.NE.AND P1, PT, R14, RZ, !P1 ;  /* 0x000000ff0e00720c */ /* 0x000fe40004f25270 */
[----:B------:R-:W-:-:S02]  /*21b0*/  IADD3 R76, P3, PT, R2, 0x98, RZ ;  /* 0x00000098024c7810 */ /* 0x000fc40007f7e0ff */
[----:B------:R-:W-:-:S03]  /*21c0*/  SEL R30, R30, 0x3, P0 ;  /* 0x000000031e1e7807 */ /* 0x000fc60000000000 */
[----:B------:R-:W-:Y:S01]  /*21d0*/  IMAD.X R9, RZ, RZ, R3, P3 ;  /* 0x000000ffff097224 */ /* 0x000fe200018e0603 */
[----:B------:R-:W-:-:S05]  /*21e0*/  SEL R30, R30, 0x2, P2 ;  /* 0x000000021e1e7807 */ /* 0x000fca0001000000 */
[----:B------:R-:W-:Y:S05]  /*21f0*/  @P0 BRA P1, `(.L_x_20) ;  /* 0x0000000c00200947 */ /* 0x000fea0000800000 */
.L_x_35:
        /* <DEDUP_REMOVED lines=12> */
.L_x_36:
        /* <DEDUP_REMOVED lines=9> */
.L_x_37:
[----:B------:R-:W-:Y:S02]  /*2350*/  ISETP.NE.AND P0, PT, R30, 0x3, PT ;  /* 0x000000031e00780c */ /* 0x000fe40003f05270 */
[----:B------:R-:W-:Y:S02]  /*2360*/  ISETP.NE.AND P2, PT, R59, RZ, PT ;  /* 0x000000ff3b00720c */ /* 0x000fe40003f45270 */
[----:B------:R-:W-:Y:S02]  /*2370*/  ISETP.EQ.AND P0, PT, R74, R59, !P0 ;  /* 0x0000003b4a00720c */ /* 0x000fe40004702270 */
[----:B------:R-:W-:-:S05]  /*2380*/  IADD3 R76, P1, PT, R2, 0xa4, RZ ;  /* 0x000000a4024c7810 */ /* 0x000fca0007f3e0ff */
[----:B------:R-:W-:-:S06]  /*2390*/  IMAD.X R9, RZ, RZ, R3, P1 ;  /* 0x000000ffff097224 */ /* 0x000fcc00008e0603 */
[----:B------:R-:W-:Y:S05]  /*23a0*/  @P0 BRA P2, `(.L_x_20) ;  /* 0x0000000800b40947 */ /* 0x000fea0001000000 */
[-C--:B------:R-:W-:Y:S01]  /*23b0*/  ISETP.NE.AND P0, PT, R16, R4.reuse, PT ;  /* 0x000000041000720c */ /* 0x080fe20003f05270 */
[----:B------:R-:W-:Y:S02]  /*23c0*/  IMAD.MOV.U32 R9, RZ, RZ, R2 ;  /* 0x000000ffff097224 */ /* 0x000fe400078e0002 */
[----:B------:R-:W-:Y:S01]  /*23d0*/  IMAD.MOV.U32 R30, RZ, RZ, R3 ;  /* 0x000000ffff1e7224 */ /* 0x000fe200078e0003 */
[----:B------:R-:W-:-:S04]  /*23e0*/  ISETP.NE.OR P0, PT, R12, R4, P0 ;  /* 0x000000040c00720c */ /* 0x000fc80000705670 */
[----:B------:R-:W-:-:S04]  /*23f0*/  ISETP.EQ.OR P0, PT, R4, RZ, P0 ;  /* 0x000000ff0400720c */ /* 0x000fc80000702670 */
[----:B------:R-:W-:-:S13]  /*2400*/  ISETP.NE.OR P0, PT, R25, R4, P0 ;  /* 0x000000041900720c */ /* 0x000fda0000705670 */
[----:B------:R-:W-:Y:S05]  /*2410*/  @!P0 BRA `(.L_x_38) ;  /* 0x0000000800888947 */ /* 0x000fea0003800000 */
[-C--:B------:R-:W-:Y:S02]  /*2420*/  ISETP.NE.AND P0, PT, R18, R7.reuse, PT ;  /* 0x000000071200720c */ /* 0x080fe40003f05270 */
[-C--:B------:R-:W-:Y:S02]  /*2430*/  ISETP.EQ.AND P2, PT, R36, R7.reuse, PT ;  /* 0x000000072400720c */ /* 0x080fe40003f42270 */
[----:B------:R-:W-:Y:S02]  /*2440*/  ISETP.EQ.AND P0, PT, R11, R7, !P0 ;  /* 0x000000070b00720c */ /* 0x000fe40004702270 */
[----:B------:R-:W-:Y:S02]  /*2450*/  IADD3 R9, P1, PT, R2, 0x1c, RZ ;  /* 0x0000001c02097810 */ /* 0x000fe40007f3e0ff */
[----:B------:R-:W-:-:S03]  /*2460*/  ISETP.NE.AND P0, PT, R7, RZ, P0 ;  /* 0x000000ff0700720c */ /* 0x000fc60000705270 */
[----:B------:R-:W-:-:S10]  /*2470*/  IMAD.X R30, RZ, RZ, R3, P1 ;  /* 0x000000ffff1e7224 */ /* 0x000fd400008e0603 */
[----:B------:R-:W-:Y:S05]  /*2480*/  @P0 BRA P2, `(.L_x_38) ;  /* 0x00000008006c0947 */ /* 0x000fea0001000000 */
        /* <DEDUP_REMOVED lines=49> */
[-C--:B------:R-:W-:Y:S01]  /*27a0*/  ISETP.NE.AND P0, PT, R57, R24.reuse, PT ;  /* 0x000000183900720c */ /* 0x080fe20003f05270 */
[----:B------:R-:W-:Y:S01]  /*27b0*/  IMAD.MOV.U32 R9, RZ, RZ, R26 ;  /* 0x000000ffff097224 */ /* 0x000fe200078e001a */
[----:B------:R-:W-:Y:S01]  /*27c0*/  ISETP.NE.AND P1, PT, R24, RZ, PT ;  /* 0x000000ff1800720c */ /* 0x000fe20003f25270 */
[----:B------:R-:W-:Y:S01]  /*27d0*/  IMAD.MOV.U32 R30, RZ, RZ, R31 ;  /* 0x000000ffff1e7224 */ /* 0x000fe200078e001f */
[----:B------:R-:W-:-:S04]  /*27e0*/  ISETP.EQ.AND P0, PT, R44, R24, !P0 ;  /* 0x000000182c00720c */ /* 0x000fc80004702270 */
[----:B------:R-:W-:-:S13]  /*27f0*/  ISETP.EQ.AND P0, PT, R71, R24, P0 ;  /* 0x000000184700720c */ /* 0x000fda0000702270 */
        /* <DEDUP_REMOVED lines=15> */
[----:B------:R-:W-:-:S04]  /*28f0*/  ISETP.NE.AND P0, PT, R11, R19, PT ;  /* 0x000000130b00720c */ /* 0x000fc80003f05270 */
[----:B------:R-:W-:-:S04]  /*2900*/  ISETP.NE.OR P0, PT, R19, R24, P0 ;  /* 0x000000181300720c */ /* 0x000fc80000705670 */
[----:B------:R-:W-:-:S04]  /*2910*/  ISETP.NE.OR P0, PT, R0, R11, P0 ;  /* 0x0000000b0000720c */ /* 0x000fc80000705670 */
[----:B------:R-:W-:-:S13]  /*2920*/  ISETP.EQ.OR P0, PT, R24, RZ, P0 ;  /* 0x000000ff1800720c */ /* 0x000fda0000702670 */
[----:B------:R-:W-:Y:S05]  /*2930*/  @!P0 BRA `(.L_x_39) ;  /* 0x0000000400348947 */ /* 0x000fea0003800000 */
[----:B------:R-:W-:Y:S01]  /*2940*/  ISETP.NE.AND P0, PT, R13, R16, PT ;  /* 0x000000100d00720c */ /* 0x000fe20003f05270 */
[----:B------:R-:W-:Y:S01]  /*2950*/  IMAD.MOV.U32 R26, RZ, RZ, R28 ;  /* 0x000000ffff1a7224 */ /* 0x000fe200078e001c */
[----:B------:R-:W-:Y:S01]  /*2960*/  ISETP.NE.AND P1, PT, R27, RZ, PT ;  /* 0x000000ff1b00720c */ /* 0x000fe20003f25270 */
[----:B------:R-:W-:Y:S01]  /*2970*/  IMAD.MOV.U32 R31, RZ, RZ, R32 ;  /* 0x000000ffff1f7224 */ /* 0x000fe200078e0020 */
[----:B------:R-:W-:-:S04]  /*2980*/  ISETP.EQ.AND P0, PT, R16, R27, !P0 ;  /* 0x0000001b1000720c */ /* 0x000fc80004702270 */
[----:B------:R-:W-:-:S13]  /*2990*/  ISETP.EQ.AND P0, PT, R8, R13, P0 ;  /* 0x0000000d0800720c */ /* 0x000fda0000702270 */
[----:B------:R-:W-:Y:S05]  /*29a0*/  @P0 BRA P1, `(.L_x_39) ;  /* 0x0000000400180947 */ /* 0x000fea0000800000 */
        /* <DEDUP_REMOVED lines=9> */
[----:B------:R-:W-:Y:S01]  /*2a40*/  ISETP.EQ.AND P1, PT, R13, R16, PT ;  /* 0x000000100d00720c */ /* 0x000fe20003f22270 */
[----:B------:R-:W-:Y:S01]  /*2a50*/  IMAD.MOV.U32 R31, RZ, RZ, R39 ;  /* 0x000000ffff1f7224 */ /* 0x000fe200078e0027 */
[----:B------:R-:W-:-:S04]  /*2a60*/  ISETP.EQ.AND P0, PT, R27, R43, !P0 ;  /* 0x0000002b1b00720c */ /* 0x000fc80004702270 */
[----:B------:R-:W-:-:S13]  /*2a70*/  ISETP.NE.AND P0, PT, R43, RZ, P0 ;  /* 0x000000ff2b00720c */ /* 0x000fda0000705270 */
        /* <DEDUP_REMOVED lines=50> */
[----:B------:R-:W-:-:S04]  /*2da0*/  ISETP.NE.AND P0, PT, R45, R58, PT ;  /* 0x0000003a2d00720c */ /* 0x000fc80003f05270 */
[----:B------:R-:W-:-:S04]  /*2db0*/  ISETP.EQ.AND P0, PT, R58, R72, !P0 ;  /* 0x000000483a00720c */ /* 0x000fc80004702270 */
[----:B------:R-:W-:-:S04]  /*2dc0*/  ISETP.NE.AND P0, PT, R72, RZ, P0 ;  /* 0x000000ff4800720c */ /* 0x000fc80000705270 */
[----:B------:R-:W-:-:S13]  /*2dd0*/  ISETP.EQ.AND P0, PT, R35, R45, P0 ;  /* 0x0000002d2300720c */ /* 0x000fda0000702270 */
[----:B------:R-:W-:Y:S05]  /*2de0*/  @!P0 BRA `(.L_x_40) ;  /* 0x0000000000388947 */ /* 0x000fea0003800000 */
[----:B------:R-:W-:Y:S02]  /*2df0*/  IMAD.MOV.U32 R26, RZ, RZ, R66 ;  /* 0x000000ffff1a7224 */ /* 0x000fe400078e0042 */
[----:B------:R-:W-:-:S07]  /*2e00*/  IMAD.MOV.U32 R31, RZ, RZ, R62 ;  /* 0x000000ffff1f7224 */ /* 0x000fce00078e003e */
.L_x_39:
[----:B------:R-:W-:-:S05]  /*2e10*/  IMAD.MOV.U32 R27, RZ, RZ, R31 ;  /* 0x000000ffff1b7224 */ /* 0x000fca00078e001f */
[----:B------:R0:W5:Y:S01]  /*2e20*/  LDG.E R9, desc[UR4][R26.64] ;  /* 0x000000041a097981 */ /* 0x000162000c1e1900 */
[----:B------:R-:W-:Y:S05]  /*2e30*/  BRA `(.L_x_5) ;  /* 0x0000000000187947 */ /* 0x000fea0003800000 */
.L_x_38:
[----:B------:R-:W-:Y:S02]  /*2e40*/  IMAD.MOV.U32 R6, RZ, RZ, R9 ;  /* 0x000000ffff067224 */ /* 0x000fe400078e0009 */
[----:B------:R-:W-:-:S05]  /*2e50*/  IMAD.MOV.U32 R7, RZ, RZ, R30 ;  /* 0x000000ffff077224 */ /* 0x000fca00078e001e */
[----:B------:R1:W5:Y:S01]  /*2e60*/  LDG.E R9, desc[UR4][R6.64] ;  /* 0x0000000406097981 */ /* 0x000362000c1e1900 */
[----:B------:R-:W-:Y:S05]  /*2e70*/  BRA `(.L_x_5) ;  /* 0x0000000000087947 */ /* 0x000fea0003800000 */
.L_x_20:
[----:B------:R-:W-:-:S05]  /*2e80*/  IMAD.MOV.U32 R77, RZ, RZ, R9 ;  /* 0x000000ffff4d7224 */ /* 0x000fca00078e0009 */
[----:B------:R2:W5:Y:S02]  /*2e90*/  LDG.E R9, desc[UR4][R76.64] ;  /* 0x000000044c097981 */ /* 0x000564000c1e1900 */
.L_x_5:
[----:B-----5:R-:W-:-:S13]  /*2ea0*/  ISETP.NE.AND P0, PT, R9, -0x1, PT ;  /* 0xffffffff0900780c */ /* 0x020fda0003f05270 */
[----:B------:R-:W-:Y:S05]  /*2eb0*/  @P0 BREAK.RELIABLE B1 ;  /* 0x0000000000010942 */ /* 0x000fea0003800100 */
[----:B------:R-:W-:Y:S05]  /*2ec0*/  @P0 BRA `(.L_x_41) ;  /* 0x0000005c00f80947 */ /* 0x000fea0003800000 */
.L_x_40:
[----:B------:R-:W-:Y:S05]  /*2ed0*/  BSYNC.RELIABLE B1 ;  /* 0x0000000000017941 */ /* 0x000fea0003800100 */
.L_x_3:
[----:B------:R-:W-:-:S13]  /*2ee0*/  ISETP.GT.U32.AND P0, PT, R5, 0x156, PT ;  /* 0x000001560500780c */ /* 0x000fda0003f04070 */
[----:B------:R-:W-:Y:S05]  /*2ef0*/  @P0 EXIT ;  /* 0x000000000000094d */ /* 0x000fea0003800000 */
[----:B-1----:R-:W-:-:S06]  /*2f00*/  IMAD.HI.U32 R7, R5, 0x539782a, RZ ;  /* 0x0539782a05077827 */ /* 0x002fcc00078e00ff */
[----:B------:R-:W-:-:S05]  /*2f10*/  IMAD.WIDE.U32 R6, R7, 0x4, R2 ;  /* 0x0000000407067825 */ /* 0x000fca00078e0002 */
[----:B------:R-:W3:Y:S01]  /*2f20*/  LDG.E R0, desc[UR4][R6.64+0x8c] ;  /* 0x00008c0406007981 */ /* 0x000ee2000c1e1900 */
[----:B------:R-:W-:Y:S01]  /*2f30*/  IADD3 R8, P1, PT, R6, 0x8c, RZ ;  /* 0x0000008c06087810 */ /* 0x000fe20007f3e0ff */
[----:B------:R-:W-:Y:S04]  /*2f40*/  BSSY.RECONVERGENT B2, `(.L_x_42) ;  /* 0x000001d000027945 */ /* 0x000fe80003800200 */
[----:B------:R-:W-:Y:S01]  /*2f50*/  IMAD.X R9, RZ, RZ, R7, P1 ;  /* 0x000000ffff097224 */ /* 0x000fe200008e0607 */
[----:B---3--:R-:W-:-:S13]  /*2f60*/  ISETP.NE.AND P0, PT, R0, RZ, PT ;  /* 0x000000ff0000720c */ /* 0x008fda0003f05270 */
[----:B------:R-:W-:Y:S05]  /*2f70*/  @!P0 BRA `(.L_x_43) ;  /* 0x0000000000648947 */ /* 0x000fea0003800000 */
[----:B------:R-:W3:Y:S01]  /*2f80*/  LDG.E R0, desc[UR4][R6.64+0x70] ;  /* 0x0000700406007981 */ /* 0x000ee2000c1e1900 */
[----:B------:R-:W-:-:S05]  /*2f90*/  IADD3 R8, P1, PT, R6, 0x70, RZ ;  /* 0x0000007006087810 */ /* 0x000fca0007f3e0ff */
        /* <DEDUP_REMOVED lines=18> */
[----:B------:R-:W3:Y:S02]  /*30c0*/  LDG.E R0, desc[UR4][R6.64] ;  /* 0x0000000406007981 */ /* 0x000ee4000c1e1900 */
[----:B---3--:R-:W-:-:S13]  /*30d0*/  ISETP.NE.AND P0, PT, R0, RZ, PT ;  /* 0x000000ff0000720c */ /* 0x008fda0003f05270 */
[----:B------:R-:W-:Y:S05]  /*30e0*/  @P0 EXIT ;  /* 0x000000000000094d */ /* 0x000fea0003800000 */
[----:B------:R-:W-:Y:S02]  /*30f0*/  IMAD.MOV.U32 R8, RZ, RZ, R6 ;  /* 0x000000ffff087224 */ /* 0x000fe400078e0006 */
[----:B------:R-:W-:-:S07]  /*3100*/  IMAD.MOV.U32 R9, RZ, RZ, R7 ;  /* 0x000000ffff097224 */ /* 0x000fce00078e0007 */
.L_x_43:
[----:B------:R-:W-:Y:S05]  /*3110*/  BSYNC.RECONVERGENT B2 ;  /* 0x0000000000027941 */ /* 0x000fea0003800200 */
.L_x_42:
[----:B------:R-:W-:-:S05]  /*3120*/  IMAD.MOV.U32 R13, RZ, RZ, 0x1 ;  /* 0x00000001ff0d7424 */ /* 0x000fca00078e00ff */
[----:B------:R1:W-:Y:S04]  /*3130*/  STG.E desc[UR4][R8.64], R13 ;  /* 0x0000000d08007986 */ /* 0x0003e8000c101904 */
[----:B------:R-:W3:Y:S04]  /*3140*/  LDG.E R6, desc[UR4][R2.64+0x38] ;  /* 0x0000380402067981 */ /* 0x000ee8000c1e1900 */
[----:B------:R-:W3:Y:S04]  /*3150*/  LDG.E R11, desc[UR4][R2.64+0x54] ;  /* 0x00005404020b7981 */ /* 0x000ee8000c1e1900 */
[----:B------:R1:W5:Y:S04]  /*3160*/  LDG.E R4, desc[UR4][R2.64] ;  /* 0x0000000402047981 */ /* 0x000368000c1e1900 */
[----:B------:R1:W5:Y:S01]  /*3170*/  LDG.E R7, desc[UR4][R2.64+0x1c] ;  /* 0x00001c0402077981 */ /* 0x000362000c1e1900 */
[----:B------:R-:W-:Y:S01]  /*3180*/  BSSY.RELIABLE B2, `(.L_x_44) ;  /* 0x00002be000027945 */ /* 0x000fe20003800100 */
[----:B------:R-:W-:Y:S01]  /*3190*/  IMAD.MOV.U32 R10, RZ, RZ, 0x1 ;  /* 0x00000001ff0a7424 */ /* 0x000fe200078e00ff */
[----:B---3--:R-:W-:Y:S01]  /*31a0*/  ISETP.NE.AND P0, PT, R11, R6, PT ;  /* 0x000000060b00720c */ /* 0x008fe20003f05270 */
[----:B------:R-:W-:-:S03]  /*31b0*/  IMAD.MOV.U32 R0, RZ, RZ, R11 ;  /* 0x000000ffff007224 */ /* 0x000fc600078e000b */
[----:B------:R-:W-:-:S13]  /*31c0*/  ISETP.EQ.OR P0, PT, R6, RZ, P0 ;  /* 0x000000ff0600720c */ /* 0x000fda0000702670 */
[----:B-1----:R-:W-:Y:S05]  /*31d0*/  @P0 BRA `(.L_x_45) ;  /* 0x00000000002c0947 */ /* 0x002fea0003800000 */
        /* <DEDUP_REMOVED lines=11> */
.L_x_45:
[----:B------:R-:W3:Y:S01]  /*3290*/  LDG.E R8, desc[UR4][R2.64+0x70] ;  /* 0x0000700402087981 */ /* 0x000ee2000c1e1900 */
[----:B------:R-:W-:Y:S01]  /*32a0*/  IMAD.MOV.U32 R12, RZ, RZ, 0x1 ;  /* 0x00000001ff0c7424 */ /* 0x000fe200078e00ff */
[----:B---3--:R-:W-:Y:S01]  /*32b0*/  ISETP.NE.AND P0, PT, R8, R11, PT ;  /* 0x0000000b0800720c */ /* 0x008fe20003f05270 */
[----:B------:R-:W-:-:S03]  /*32c0*/  IMAD.MOV.U32 R9, RZ, RZ, R8 ;  /* 0x000000ffff097224 */ /* 0x000fc600078e0008 */
[----:B------:R-:W-:-:S13]  /*32d0*/  ISETP.EQ.OR P0, PT, R11, RZ, P0 ;  /* 0x000000ff0b00720c */ /* 0x000fda0000702670 */
[----:B------:R-:W-:Y:S05]  /*32e0*/  @P0 BRA `(.L_x_47) ;  /* 0x0000000000100947 */ /* 0x000fea0003800000 */
[----:B------:R-:W-:Y:S02]  /*32f0*/  VIADD R12, R10, 0x1 ;  /* 0x000000010a0c7836 */ /* 0x000fe40000000000 */
[----:B------:R-:W-:-:S03]  /*3300*/  IMAD.MOV.U32 R9, RZ, RZ, R11 ;  /* 0x000000ffff097224 */ /* 0x000fc600078e000b */
[----:B------:R-:W-:-:S13]  /*3310*/  ISETP.NE.AND P0, PT, R12, 0x4, PT ;  /* 0x000000040c00780c */ /* 0x000fda0003f05270 */
[----:B------:R-:W-:Y:S05]  /*3320*/  @!P0 BRA `(.L_x_46) ;  /* 0x0000002800808947 */ /* 0x000fea0003800000 */
.L_x_47:
[----:B------:R-:W3:Y:S01]  /*3330*/  LDG.E R10, desc[UR4][R2.64+0x8c] ;  /* 0x00008c04020a7981 */ /* 0x000ee2000c1e1900 */
[----:B------:R-:W-:Y:S02]  /*3340*/  ISETP.NE.AND P0, PT, R12, 0x3, PT ;  /* 0x000000030c00780c */ /* 0x000fe40003f05270 */
[----:B------:R-:W-:Y:S02]  /*3350*/  ISETP.NE.AND P1, PT, R9, RZ, PT ;  /* 0x000000ff0900720c */ /* 0x000fe40003f25270 */
[----:B---3--:R-:W-:-:S13]  /*3360*/  ISETP.EQ.AND P0, PT, R10, R9, !P0 ;  /* 0x000000090a00720c */ /* 0x008fda0004702270 */
[----:B------:R-:W-:Y:S05]  /*3370*/  @P0 BRA P1, `(.L_x_46) ;  /* 0x00000028006c0947 */ /* 0x000fea0000800000 */
[----:B------:R-:W3:Y:S04]  /*3380*/  LDG.E R14, desc[UR4][R2.64+0x3c] ;  /* 0x00003c04020e7981 */ /* 0x000ee8000c1e1900 */
[----:B------:R-:W3:Y:S04]  /*3390*/  LDG.E R13, desc[UR4][R2.64+0x58] ;  /* 0x00005804020d7981 */ /* 0x000ee8000c1e1900 */
[----:B------:R1:W5:Y:S04]  /*33a0*/  LDG.E R12, desc[UR4][R2.64+0x4] ;  /* 0x00000404020c7981 */ /* 0x000368000c1e1900 */
[----:B------:R1:W5:Y:S01]  /*33b0*/  LDG.E R11, desc[UR4][R2.64+0x20] ;  /* 0x00002004020b7981 */ /* 0x000362000c1e1900 */
        /* <DEDUP_REMOVED lines=16> */
.L_x_48:
        /* <DEDUP_REMOVED lines=10> */
.L_x_49:
        /* <DEDUP_REMOVED lines=25> */
.L_x_50:
        /* <DEDUP_REMOVED lines=10> */
.L_x_51:
        /* <DEDUP_REMOVED lines=9> */
[C---:B------:R-:W-:Y:S01]  /*3820*/  IADD3 R30, P1, PT, R2.reuse, 0xc, RZ ;  /* 0x0000000c021e7810 */ /* 0x040fe20007f3e0ff */
[----:B------:R-:W-:Y:S01]  /*3830*/  IMAD.MOV.U32 R36, RZ, RZ, 0x1 ;  /* 0x00000001ff247424 */ /* 0x000fe200078e00ff */
[----:B------:R-:W-:-:S02]  /*3840*/  IADD3 R29, P2, PT, R2, 0x28, RZ ;  /* 0x00000028021d7810 */ /* 0x000fc40007f5e0ff */
[C---:B------:R-:W-:Y:S01]  /*3850*/  IADD3 R28, P3, PT, R2.reuse, 0x44, RZ ;  /* 0x00000044021c7810 */ /* 0x040fe20007f7e0ff */
[--C-:B0-----:R-:W-:Y:S01]  /*3860*/  IMAD.X R27, RZ, RZ, R3.reuse, P1 ;  /* 0x000000ffff1b7224 */ /* 0x101fe200008e0603 */
[----:B------:R-:W-:Y:S01]  /*3870*/  IADD3 R26, P4, PT, R2, 0x60, RZ ;  /* 0x00000060021a7810 */ /* 0x000fe20007f9e0ff */
[--C-:B------:R-:W-:Y:S02]  /*3880*/  IMAD.X R25, RZ, RZ, R3.reuse, P2 ;  /* 0x000000ffff197224 */ /* 0x100fe400010e0603 */
[--C-:B------:R-:W-:Y:S02]  /*3890*/  IMAD.X R24, RZ, RZ, R3.reuse, P3 ;  /* 0x000000ffff187224 */ /* 0x100fe400018e0603 */
[----:B------:R-:W-:Y:S01]  /*38a0*/  IMAD.X R23, RZ, RZ, R3, P4 ;  /* 0x000000ffff177224 */ /* 0x000fe200020e0603 */
        /* <DEDUP_REMOVED lines=15> */
.L_x_52:
        /* <DEDUP_REMOVED lines=10> */
.L_x_53:
        /* <DEDUP_REMOVED lines=16> */
[----:B---3--:R-:W-:Y:S01]  /*3b40*/  ISETP.NE.AND P0, PT, R45, R46, PT ;  /* 0x0000002e2d00720c */ /* 0x008fe20003f05270 */
        /* <DEDUP_REMOVED lines=14> */
.L_x_54:
        /* <DEDUP_REMOVED lines=10> */
.L_x_55:
        /* <DEDUP_REMOVED lines=33> */
.L_x_56:
        /* <DEDUP_REMOVED lines=10> */
.L_x_57:
        /* <DEDUP_REMOVED lines=10> */
[----:B--2---:R-:W-:Y:S01]  /*4020*/  IMAD.MOV.U32 R76, RZ, RZ, 0x1 ;  /* 0x00000001ff4c7424 */ /* 0x004fe200078e00ff */
        /* <DEDUP_REMOVED lines=22> */
.L_x_58:
        /* <DEDUP_REMOVED lines=10> */
.L_x_59:
        /* <DEDUP_REMOVED lines=13> */
[----:B------:R-:W-:Y:S01]  /*4300*/  ISETP.NE.AND P2, PT, R12, RZ, !P1 ;  /* 0x000000ff0c00720c */ /* 0x000fe20004f45270 */
[----:B------:R-:W-:Y:S01]  /*4310*/  IMAD.MOV.U32 R9, RZ, RZ, R27 ;  /* 0x000000ffff097224 */ /* 0x000fe200078e001b */
[----:B------:R-:W-:Y:S02]  /*4320*/  ISETP.NE.AND P0, PT, R4, RZ, !P0 ;  /* 0x000000ff0400720c */ /* 0x000fe40004705270 */
[----:B------:R-:W-:Y:S02]  /*4330*/  ISETP.NE.AND P1, PT, R12, RZ, !P1 ;  /* 0x000000ff0c00720c */ /* 0x000fe40004f25270 */
[----:B------:R-:W-:-:S04]  /*4340*/  SEL R77, R77, 0x3, P0 ;  /* 0x000000034d4d7807 */ /* 0x000fc80000000000 */
[----:B------:R-:W-:-:S07]  /*4350*/  SEL R77, R77, 0x2, P2 ;  /* 0x000000024d4d7807 */ /* 0x000fce0001000000 */
[----:B------:R-:W-:Y:S05]  /*4360*/  @P0 BRA P1, `(.L_x_61) ;  /* 0x0000001800680947 */ /* 0x000fea0000800000 */
.L_x_60:
        /* <DEDUP_REMOVED lines=12> */
.L_x_62:
        /* <DEDUP_REMOVED lines=9> */
.L_x_63:
        /* <DEDUP_REMOVED lines=21> */
.L_x_64:
        /* <DEDUP_REMOVED lines=12> */
.L_x_65:
        /* <DEDUP_REMOVED lines=9> */
.L_x_66:
        /* <DEDUP_REMOVED lines=21> */
.L_x_67:
        /* <DEDUP_REMOVED lines=12> */
.L_x_68:
        /* <DEDUP_REMOVED lines=9> */
.L_x_69:
        /* <DEDUP_REMOVED lines=21> */
.L_x_70:
        /* <DEDUP_REMOVED lines=12> */
.L_x_71:
[----:B------:R-:W-:-:S04]  /*4c10*/  ISETP.NE.AND P0, PT, R60, R23, PT ;  /* 0x000000173c00720c */ /* 0x000fc80003f05270 */
[----:B------:R-:W-:Y:S01]  /*4c20*/  ISETP.EQ.OR P0, PT, R23, RZ, P0 ;  /* 0x000000ff1700720c */ /* 0x000fe20000702670 */
[----:B------:R-:W-:-:S12]  /*4c30*/  IMAD.MOV.U32 R23, RZ, RZ, 0x1 ;  /* 0x00000001ff177424 */ /* 0x000fd800078e00ff */
[----:B------:R-:W-:Y:S05]  /*4c40*/  @P0 BRA `(.L_x_72) ;  /* 0x0000000000140947 */ /* 0x000fea0003800000 */
[----:B------:R-:W-:Y:S02]  /*4c50*/  VIADD R23, R9, 0x1 ;  /* 0x0000000109177836 */ /* 0x000fe40000000000 */
[----:B------:R-:W-:Y:S02]  /*4c60*/  IMAD.MOV.U32 R78, RZ, RZ, R53 ;  /* 0x000000ffff4e7224 */ /* 0x000fe400078e0035 */
[----:B------:R-:W-:Y:S01]  /*4c70*/  IMAD.MOV.U32 R9, RZ, RZ, R48 ;  /* 0x000000ffff097224 */ /* 0x000fe200078e0030 */
[----:B------:R-:W-:-:S13]  /*4c80*/  ISETP.NE.AND P0, PT, R23, 0x4, PT ;  /* 0x000000041700780c */ /* 0x000fda0003f05270 */
[----:B------:R-:W-:Y:S05]  /*4c90*/  @!P0 BRA `(.L_x_61) ;  /* 0x00000010001c8947 */ /* 0x000fea0003800000 */
.L_x_72:
        /* <DEDUP_REMOVED lines=21> */
.L_x_73:
        /* <DEDUP_REMOVED lines=12> */
.L_x_74:
        /* <DEDUP_REMOVED lines=9> */
.L_x_75:
        /* <DEDUP_REMOVED lines=21> */
.L_x_76:
        /* <DEDUP_REMOVED lines=12> */
.L_x_77:
        /* <DEDUP_REMOVED lines=9> */
.L_x_78:
        /* <DEDUP_REMOVED lines=172> */
.L_x_80:
[----:B------:R-:W-:-:S05]  /*5ca0*/  IMAD.MOV.U32 R31, RZ, RZ, R27 ;  /* 0x000000ffff1f7224 */ /* 0x000fca00078e001b */
[----:B------:R1:W5:Y:S01]  /*5cb0*/  LDG.E R9, desc[UR4][R30.64] ;  /* 0x000000041e097981 */ /* 0x000362000c1e1900 */
[----:B------:R-:W-:Y:S05]  /*5cc0*/  BRA `(.L_x_46) ;  /* 0x0000000000187947 */ /* 0x000fea0003800000 */
.L_x_79:
[----:B------:R-:W-:Y:S02]  /*5cd0*/  IMAD.MOV.U32 R6, RZ, RZ, R9 ;  /* 0x000000ffff067224 */ /* 0x000fe400078e0009 */
[----:B------:R-:W-:-:S05]  /*5ce0*/  IMAD.MOV.U32 R7, RZ, RZ, R26 ;  /* 0x000000ffff077224 */ /* 0x000fca00078e001a */
[----:B------:R3:W5:Y:S01]  /*5cf0*/  LDG.E R9, desc[UR4][R6.64] ;  /* 0x0000000406097981 */ /* 0x000762000c1e1900 */
[----:B------:R-:W-:Y:S05]  /*5d00*/  BRA `(.L_x_46) ;  /* 0x0000000000087947 */ /* 0x000fea0003800000 */
.L_x_61:
[----:B------:R-:W-:-:S05]  /*5d10*/  IMAD.MOV.U32 R79, RZ, RZ, R9 ;  /* 0x000000ffff4f7224 */ /* 0x000fca00078e0009 */
[----:B------:R4:W5:Y:S02]  /*5d20*/  LDG.E R9, desc[UR4][R78.64] ;  /* 0x000000044e097981 */ /* 0x000964000c1e1900 */
.L_x_46:
[----:B-----5:R-:W-:-:S13]  /*5d30*/  ISETP.NE.AND P0, PT, R9, -0x1, PT ;  /* 0xffffffff0900780c */ /* 0x020fda0003f05270 */
[----:B------:R-:W-:Y:S05]  /*5d40*/  @P0 BREAK.RELIABLE B2 ;  /* 0x0000000000020942 */ /* 0x000fea0003800100 */
[----:B------:R-:W-:Y:S05]  /*5d50*/  @P0 BRA `(.L_x_41) ;  /* 0x0000003000540947 */ /* 0x000fea0003800000 */
.L_x_81:
[----:B------:R-:W-:Y:S05]  /*5d60*/  BSYNC.RELIABLE B2 ;  /* 0x0000000000027941 */ /* 0x000fea0003800100 */
.L_x_44:
[----:B------:R-:W-:-:S04]  /*5d70*/  IMAD.HI.U32 R0, R5, 0x539782a, RZ ;  /* 0x0539782a05007827 */ /* 0x000fc800078e00ff */
[----:B------:R-:W-:-:S05]  /*5d80*/  IMAD R0, R0, -0x31, R5 ;  /* 0xffffffcf00007824 */ /* 0x000fca00078e0205 */
[----:B------:R-:W-:-:S05]  /*5d90*/  PRMT R0, R0, 0x9910, RZ ;  /* 0x0000991000007816 */ /* 0x000fca00000000ff */
[----:B------:R-:W-:-:S05]  /*5da0*/  IMAD R0, R0, 0x25, RZ ;  /* 0x0000002500007824 */ /* 0x000fca00078e02ff */
[----:B------:R-:W-:-:S04]  /*5db0*/  LOP3.LUT R0, R0, 0xffff, RZ, 0xc0, !PT ;  /* 0x0000ffff00007812 */ /* 0x000fc800078ec0ff */
[----:B------:R-:W-:-:S04]  /*5dc0*/  SHF.R.U32.HI R0, RZ, 0x8, R0 ;  /* 0x00000008ff007819 */ /* 0x000fc80000011600 */
[----:B---3--:R-:W-:-:S05]  /*5dd0*/  LOP3.LUT R7, R0, 0xffff, RZ, 0xc0, !PT ;  /* 0x0000ffff00077812 */ /* 0x008fca00078ec0ff */
        /* <DEDUP_REMOVED lines=32> */
.L_x_83:
[----:B------:R-:W-:Y:S05]  /*5fe0*/  BSYNC.RECONVERGENT B2 ;  /* 0x0000000000027941 */ /* 0x000fea0003800200 */
.L_x_82:
[----:B------:R-:W-:-:S05]  /*5ff0*/  IMAD.MOV.U32 R13, RZ, RZ, 0x2 ;  /* 0x00000002ff0d7424 */ /* 0x000fca00078e00ff */
[----:B------:R3:W-:Y:S04]  /*6000*/  STG.E desc[UR4][R8.64], R13 ;  /* 0x0000000d08007986 */ /* 0x0007e8000c101904 */
[----:B------:R-:W2:Y:S04]  /*6010*/  LDG.E R6, desc[UR4][R2.64+0x38] ;  /* 0x0000380402067981 */ /* 0x000ea8000c1e1900 */
[----:B------:R-:W2:Y:S04]  /*6020*/  LDG.E R11, desc[UR4][R2.64+0x54] ;  /* 0x00005404020b7981 */ /* 0x000ea8000c1e1900 */
[----:B------:R3:W5:Y:S04]  /*6030*/  LDG.E R4, desc[UR4][R2.64] ;  /* 0x0000000402047981 */ /* 0x000768000c1e1900 */
[----:B------:R3:W5:Y:S01]  /*6040*/  LDG.E R7, desc[UR4][R2.64+0x1c] ;  /* 0x00001c0402077981 */ /* 0x000762000c1e1900 */
[----:B------:R-:W-:Y:S01]  /*6050*/  BSSY.RELIABLE B2, `(.L_x_84) ;  /* 0x00002be000027945 */ /* 0x000fe20003800100 */
[----:B------:R-:W-:Y:S01]  /*6060*/  IMAD.MOV.U32 R10, RZ, RZ, 0x1 ;  /* 0x00000001ff0a7424 */ /* 0x000fe200078e00ff */
[----:B--2---:R-:W-:Y:S01]  /*6070*/  ISETP.NE.AND P0, PT, R11, R6, PT ;  /* 0x000000060b00720c */ /* 0x004fe20003f05270 */
[----:B------:R-:W-:-:S03]  /*6080*/  IMAD.MOV.U32 R0, RZ, RZ, R11 ;  /* 0x000000ffff007224 */ /* 0x000fc600078e000b */
[----:B------:R-:W-:-:S13]  /*6090*/  ISETP.EQ.OR P0, PT, R6, RZ, P0 ;  /* 0x000000ff0600720c */ /* 0x000fda0000702670 */
[----:B---3--:R-:W-:Y:S05]  /*60a0*/  @P0 BRA `(.L_x_85) ;  /* 0x00000000002c0947 */ /* 0x008fea0003800000 */
        /* <DEDUP_REMOVED lines=11> */
.L_x_85:
        /* <DEDUP_REMOVED lines=10> */
.L_x_87:
        /* <DEDUP_REMOVED lines=25> */
.L_x_88:
        /* <DEDUP_REMOVED lines=10> */
.L_x_89:
        /* <DEDUP_REMOVED lines=25> */
.L_x_90:
        /* <DEDUP_REMOVED lines=10> */
.L_x_91:
        /* <DEDUP_REMOVED lines=8> */
[----:B-1----:R3:W5:Y:S01]  /*66e0*/  LDG.E R31, desc[UR4][R2.64+0x28] ;  /* 0x00002804021f7981 */ /* 0x002762000c1e1900 */
        /* <DEDUP_REMOVED lines=24> */
.L_x_92:
        /* <DEDUP_REMOVED lines=10> */
.L_x_93:
        /* <DEDUP_REMOVED lines=33> */
.L_x_94:
        /* <DEDUP_REMOVED lines=10> */
.L_x_95:
        /* <DEDUP_REMOVED lines=31> */
.L_x_96:
        /* <DEDUP_REMOVED lines=10> */
.L_x_97:
        /* <DEDUP_REMOVED lines=19> */
[----:B----4-:R-:W-:-:S03]  /*6f80*/  IMAD.MOV.U32 R78, RZ, RZ, R73 ;  /* 0x000000ffff4e7224 */ /* 0x010fc600078e0049 */
        /* <DEDUP_REMOVED lines=13> */
.L_x_98:
        /* <DEDUP_REMOVED lines=10> */
.L_x_99:
        /* <DEDUP_REMOVED lines=20> */
.L_x_100:
        /* <DEDUP_REMOVED lines=12> */
.L_x_102:
        /* <DEDUP_REMOVED lines=9> */
.L_x_103:
        /* <DEDUP_REMOVED lines=21> */
.L_x_104:
        /* <DEDUP_REMOVED lines=12> */
.L_x_105:
        /* <DEDUP_REMOVED lines=9> */
.L_x_106:
        /* <DEDUP_REMOVED lines=21> */
.L_x_107:
        /* <DEDUP_REMOVED lines=12> */
.L_x_108:
        /* <DEDUP_REMOVED lines=9> */
.L_x_109:
        /* <DEDUP_REMOVED lines=21> */
.L_x_110:
        /* <DEDUP_REMOVED lines=12> */
.L_x_111:
[----:B------:R-:W-:-:S04]  /*7ae0*/  ISETP.NE.AND P0, PT, R60, R23, PT ;  /* 0x000000173c00720c */ /* 0x000fc80003f05270 */
[----:B------:R-:W-:Y:S01]  /*7af0*/  ISETP.EQ.OR P0, PT, R23, RZ, P0 ;  /* 0x000000ff1700720c */ /* 0x000fe20000702670 */
[----:B------:R-:W-:-:S12]  /*7b00*/  IMAD.MOV.U32 R23, RZ, RZ, 0x1 ;  /* 0x00000001ff177424 */ /* 0x000fd800078e00ff */
[----:B------:R-:W-:Y:S05]  /*7b10*/  @P0 BRA `(.L_x_112) ;  /* 0x0000000000140947 */ /* 0x000fea0003800000 */
[----:B------:R-:W-:Y:S01]  /*7b20*/  VIADD R23, R9, 0x1 ;  /* 0x0000000109177836 */ /* 0x000fe20000000000 */
[----:B------:R-:W-:-:S04]  /*7b30*/  IADD3 R78, P1, PT, R2, 0x68, RZ ;  /* 0x00000068024e7810 */ /* 0x000fc80007f3e0ff */
[----:B------:R-:W-:Y:S01]  /*7b40*/  ISETP.NE.AND P0, PT, R23, 0x4, PT ;  /* 0x000000041700780c */ /* 0x000fe20003f05270 */
[----:B------:R-:W-:-:S12]  /*7b50*/  IMAD.X R9, RZ, RZ, R3, P1 ;  /* 0x000000ffff097224 */ /* 0x000fd800008e0603 */
[----:B------:R-:W-:Y:S05]  /*7b60*/  @!P0 BRA `(.L_x_101) ;  /* 0x00000010001c8947 */ /* 0x000fea0003800000 */
.L_x_112:
        /* <DEDUP_REMOVED lines=21> */
.L_x_113:
        /* <DEDUP_REMOVED lines=12> */
.L_x_114:
        /* <DEDUP_REMOVED lines=9> */
.L_x_115:
        /* <DEDUP_REMOVED lines=21> */
.L_x_116:
        /* <DEDUP_REMOVED lines=12> */
.L_x_117:
        /* <DEDUP_REMOVED lines=9> */
.L_x_118:
        /* <DEDUP_REMOVED lines=172> */
.L_x_120:
[----:B------:R-:W-:-:S05]  /*8b70*/  IMAD.MOV.U32 R31, RZ, RZ, R27 ;  /* 0x000000ffff1f7224 */ /* 0x000fca00078e001b */
[----:B------:R3:W5:Y:S01]  /*8b80*/  LDG.E R9, desc[UR4][R30.64] ;  /* 0x000000041e097981 */ /* 0x000762000c1e1900 */
[----:B------:R-:W-:Y:S05]  /*8b90*/  BRA `(.L_x_86) ;  /* 0x0000000000187947 */ /* 0x000fea0003800000 */
.L_x_119:
[----:B------:R-:W-:Y:S02]  /*8ba0*/  IMAD.MOV.U32 R6, RZ, RZ, R9 ;  /* 0x000000ffff067224 */ /* 0x000fe400078e0009 */
[----:B------:R-:W-:-:S05]  /*8bb0*/  IMAD.MOV.U32 R7, RZ, RZ, R26 ;  /* 0x000000ffff077224 */ /* 0x000fca00078e001a */
[----:B------:R2:W5:Y:S01]  /*8bc0*/  LDG.E R9, desc[UR4][R6.64] ;  /* 0x0000000406097981 */ /* 0x000562000c1e1900 */
[----:B------:R-:W-:Y:S05]  /*8bd0*/  BRA `(.L_x_86) ;  /* 0x0000000000087947 */ /* 0x000fea0003800000 */
.L_x_101:
[----:B------:R-:W-:-:S05]  /*8be0*/  IMAD.MOV.U32 R79, RZ, RZ, R9 ;  /* 0x000000ffff4f7224 */ /* 0x000fca00078e0009 */
[----:B------:R0:W5:Y:S02]  /*8bf0*/  LDG.E R9, desc[UR4][R78.64] ;  /* 0x000000044e097981 */ /* 0x000164000c1e1900 */
.L_x_86:
[----:B-----5:R-:W-:-:S13]  /*8c00*/  ISETP.NE.AND P0, PT, R9, -0x1, PT ;  /* 0xffffffff0900780c */ /* 0x020fda0003f05270 */
[----:B------:R-:W-:Y:S05]  /*8c10*/  @P0 BREAK.RELIABLE B2 ;  /* 0x0000000000020942 */ /* 0x000fea0003800100 */
[----:B------:R-:W-:Y:S05]  /*8c20*/  @P0 BRA `(.L_x_41) ;  /* 0x0000000000a00947 */ /* 0x000fea0003800000 */
.L_x_121:
[----:B------:R-:W-:Y:S05]  /*8c30*/  BSYNC.RELIABLE B2 ;  /* 0x0000000000027941 */ /* 0x000fea0003800100 */
.L_x_84:
[----:B------:R-:W-:-:S04]  /*8c40*/  IMAD.HI.U32 R0, R5, 0x24924925, RZ ;  /* 0x2492492505007827 */ /* 0x000fc800078e00ff */
[----:B------:R-:W-:-:S04]  /*8c50*/  IMAD R5, R0, -0x7, R5 ;  /* 0xfffffff900057824 */ /* 0x000fc800078e0205 */
[----:B------:R-:W-:-:S05]  /*8c60*/  IMAD.WIDE.U32 R4, R5, 0x4, R2 ;  /* 0x0000000405047825 */ /* 0x000fca00078e0002 */
[----:B------:R-:W5:Y:S01]  /*8c70*/  LDG.E R0, desc[UR4][R4.64+0x8c] ;  /* 0x00008c0404007981 */ /* 0x000f62000c1e1900 */
[----:B--2---:R-:W-:Y:S01]  /*8c80*/  IADD3 R6, P1, PT, R4, 0x8c, RZ ;  /* 0x0000008c04067810 */ /* 0x004fe20007f3e0ff */
[----:B------:R-:W-:Y:S04]  /*8c90*/  BSSY.RECONVERGENT B2, `(.L_x_122) ;  /* 0x000001d000027945 */ /* 0x000fe80003800200 */
[----:B------:R-:W-:Y:S01]  /*8ca0*/  IMAD.X R7, RZ, RZ, R5, P1 ;  /* 0x000000ffff077224 */ /* 0x000fe200008e0605 */
[----:B-----5:R-:W-:-:S13]  /*8cb0*/  ISETP.NE.AND P0, PT, R0, RZ, PT ;  /* 0x000000ff0000720c */ /* 0x020fda0003f05270 */
        /* <DEDUP_REMOVED lines=26> */
.L_x_123:
[----:B------:R-:W-:Y:S05]  /*8e60*/  BSYNC.RECONVERGENT B2 ;  /* 0x0000000000027941 */ /* 0x000fea0003800200 */
.L_x_122:
[----:B------:R-:W-:-:S05]  /*8e70*/  IMAD.MOV.U32 R5, RZ, RZ, 0x1 ;  /* 0x00000001ff057424 */ /* 0x000fca00078e00ff */
[----:B------:R2:W-:Y:S04]  /*8e80*/  STG.E desc[UR4][R6.64], R5 ;  /* 0x0000000506007986 */ /* 0x0005e8000c101904 */
[----:B------:R2:W5:Y:S04]  /*8e90*/  LDG.E R4, desc[UR4][R2.64] ;  /* 0x0000000402047981 */ /* 0x000568000c1e1900 */
[----:B------:R2:W5:Y:S02]  /*8ea0*/  LDG.E R0, desc[UR4][R2.64+0x54] ;  /* 0x0000540402007981 */ /* 0x000564000c1e1900 */
.L_x_41:
[----:B------:R-:W-:Y:S05]  /*8eb0*/  BSYNC.RECONVERGENT B0 ;  /* 0x0000000000007941 */ /* 0x000fea0003800200 */
.L_x_2:
[----:B------:R-:W-:Y:S05]  /*8ec0*/  WARPSYNC.ALL ;  /* 0x0000000000007948 */ /* 0x000fea0003800000 */
[----:B--2---:R-:W2:Y:S04]  /*8ed0*/  LDG.E R5, desc[UR4][R2.64+0x38] ;  /* 0x0000380402057981 */ /* 0x004ea8000c1e1900 */
[----:B-1-3--:R-:W3:Y:S01]  /*8ee0*/  LDG.E R6, desc[UR4][R2.64+0x1c] ;  /* 0x00001c0402067981 */ /* 0x00aee2000c1e1900 */
[----:B------:R-:W-:Y:S04]  /*8ef0*/  BSSY.RECONVERGENT B2, `(.L_x_124) ;  /* 0x00002e6000027945 */ /* 0x000fe80003800200 */
[----:B------:R-:W-:Y:S01]  /*8f00*/  BSSY.RELIABLE B0, `(.L_x_125) ;  /* 0x0000010000007945 */ /* 0x000fe20003800100 */
[----:B------:R-:W-:Y:S01]  /*8f10*/  IMAD.MOV.U32 R9, RZ, RZ, 0x1 ;  /* 0x00000001ff097424 */ /* 0x000fe200078e00ff */
[----:B--2--5:R-:W-:-:S04]  /*8f20*/  ISETP.NE.AND P2, PT, R0, R5, PT ;  /* 0x000000050000720c */ /* 0x024fc80003f45270 */
[C---:B------:R-:W-:Y:S02]  /*8f30*/  ISETP.NE.AND P2, PT, R5.reuse, RZ, !P2 ;  /* 0x000000ff0500720c */ /* 0x040fe40005745270 */
[----:B---3--:R-:W-:Y:S02]  /*8f40*/  ISETP.NE.AND P1, PT, R6, R4, PT ;  /* 0x000000040600720c */ /* 0x008fe40003f25270 */
[----:B------:R-:W-:Y:S02]  /*8f50*/  ISETP.NE.AND P0, PT, R5, R6, PT ;  /* 0x000000060500720c */ /* 0x000fe40003f05270 */
[----:B------:R-:W-:Y:S02]  /*8f60*/  ISETP.NE.AND P1, PT, R4, RZ, !P1 ;  /* 0x000000ff0400720c */ /* 0x000fe40004f25270 */
[----:B------:R-:W-:-:S05]  /*8f70*/  ISETP.NE.AND P0, PT, R6, RZ, !P0 ;  /* 0x000000ff0600720c */ /* 0x000fca0004705270 */
[----:B------:R-:W-:Y:S08]  /*8f80*/  @!P2 BRA `(.L_x_126) ;  /* 0x00000000001ca947 */ /* 0x000ff00003800000 */
[----:B------:R-:W-:Y:S01]  /*8f90*/  PLOP3.LUT P3, PT, P0, P1, PT, 0x80, 0x8 ;  /* 0x000000000008781c */ /* 0x000fe20000763070 */
[----:B------:R-:W-:-:S12]  /*8fa0*/  IMAD.MOV.U32 R8, RZ, RZ, R4 ;  /* 0x000000ffff087224 */ /* 0x000fd800078e0004 */
[----:B------:R-:W-:Y:S05]  /*8fb0*/  @P3 BREAK.RELIABLE B0 ;  /* 0x0000000000003942 */ /* 0x000fea0003800100 */
[----:B------:R-:W-:Y:S05]  /*8fc0*/  @P3 BRA `(.L_x_127) ;  /* 0x0000002c00603947 */ /* 0x000fea0003800000 */
[----:B------:R-:W-:-:S05]  /*8fd0*/  IMAD.MOV.U32 R9, RZ, RZ, 0x4 ;  /* 0x00000004ff097424 */ /* 0x000fca00078e00ff */
[----:B------:R-:W-:-:S04]  /*8fe0*/  SEL R9, R9, 0x3, P1 ;  /* 0x0000000309097807 */ /* 0x000fc80000800000 */
[----:B------:R-:W-:-:S07]  /*8ff0*/  SEL R9, R9, 0x2, P0 ;  /* 0x0000000209097807 */ /* 0x000fce0000000000 */
.L_x_126:
[----:B------:R-:W-:Y:S05]  /*9000*/  BSYNC.RELIABLE B0 ;  /* 0x0000000000007941 */ /* 0x000fea0003800100 */
.L_x_125:
[----:B------:R-:W2:Y:S01]  /*9010*/  LDG.E R7, desc[UR4][R2.64+0x70] ;  /* 0x0000700402077981 */ /* 0x000ea2000c1e1900 */
[----:B------:R-:W-:Y:S01]  /*9020*/  BSSY.RELIABLE B3, `(.L_x_128) ;  /* 0x000000b000037945 */ /* 0x000fe20003800100 */
        /* <DEDUP_REMOVED lines=8> */
[----:B------:R-:W-:Y:S05]  /*90b0*/  @!P3 BREAK.RELIABLE B3 ;  /* 0x000000000003b942 */ /* 0x000fea0003800100 */
[----:B------:R-:W-:Y:S05]  /*90c0*/  @!P3 BRA `(.L_x_127) ;  /* 0x0000002c0020b947 */ /* 0x000fea0003800000 */
.L_x_129:
[----:B------:R-:W-:Y:S05]  /*90d0*/  BSYNC.RELIABLE B3 ;  /* 0x0000000000037941 */ /* 0x000fea0003800100 */
.L_x_128:
        /* <DEDUP_REMOVED lines=25> */
[----:B------:R-:W-:Y:S05]  /*9270*/  @P3 BREAK.RELIABLE P4, B3 ;  /* 0x0000000000033942 */ /* 0x000fea0002000100 */
[----:B------:R-:W-:Y:S05]  /*9280*/  @P3 BRA P4, `(.L_x_127) ;  /* 0x0000002800b03947 */ /* 0x000fea0002000000 */
.L_x_131:
[----:B------:R-:W-:Y:S05]  /*9290*/  BSYNC.RELIABLE B3 ;  /* 0x0000000000037941 */ /* 0x000fea0003800100 */
.L_x_130:
        /* <DEDUP_REMOVED lines=12> */
.L_x_133:
[----:B------:R-:W-:Y:S05]  /*9360*/  BSYNC.RELIABLE B3 ;  /* 0x0000000000037941 */ /* 0x000fea0003800100 */
.L_x_132:
        /* <DEDUP_REMOVED lines=27> */
.L_x_135:
[----:B------:R-:W-:Y:S05]  /*9520*/  BSYNC.RELIABLE B3 ;  /* 0x0000000000037941 */ /* 0x000fea0003800100 */
.L_x_134:
        /* <DEDUP_REMOVED lines=12> */
.L_x_137:
[----:B------:R-:W-:Y:S05]  /*95f0*/  BSYNC.RELIABLE B3 ;  /* 0x0000000000037941 */ /* 0x000fea0003800100 */
.L_x_136:
        /* <DEDUP_REMOVED lines=10> */
[----:B------:R-:W-:Y:S01]  /*96a0*/  BSSY.RELIABLE B3, `(.L_x_138) ;  /* 0x0000019000037945 */ /* 0x000fe20003800100 */
[C---:B------:R-:W-:Y:S01]  /*96b0*/  IADD3 R28, P6, PT, R2.reuse, 0x28, RZ ;  /* 0x00000028021c7810 */ /* 0x040fe20007fde0ff */
[----:B------:R-:W-:Y:S01]  /*96c0*/  IMAD.MOV.U32 R35, RZ, RZ, 0x1 ;  /* 0x00000001ff237424 */ /* 0x000fe200078e00ff */
[C---:B0-----:R-:W-:Y:S01]  /*96d0*/  IADD3 R26, P5, PT, R2.reuse, 0x44, RZ ;  /* 0x00000044021a7810 */ /* 0x041fe20007fbe0ff */
[--C-:B------:R-:W-:Y:S01]  /*96e0*/  IMAD.X R27, RZ, RZ, R3.reuse, P4 ;  /* 0x000000ffff1b7224 */ /* 0x100fe200020e0603 */
[----:B------:R-:W-:Y:S01]  /*96f0*/  IADD3 R25, P4, PT, R2, 0x60, RZ ;  /* 0x0000006002197810 */ /* 0x000fe20007f9e0ff */
[----:B------:R-:W-:-:S02]  /*9700*/  IMAD.X R24, RZ, RZ, R3, P6 ;  /* 0x000000ffff187224 */ /* 0x000fc400030e0603 */
[--C-:B------:R-:W-:Y:S02]  /*9710*/  IMAD.X R23, RZ, RZ, R3.reuse, P5 ;  /* 0x000000ffff177224 */ /* 0x100fe400028e0603 */
[----:B------:R-:W-:Y:S01]  /*9720*/  IMAD.X R22, RZ, RZ, R3, P4 ;  /* 0x000000ffff167224 */ /* 0x000fe200020e0603 */
        /* <DEDUP_REMOVED lines=16> */
.L_x_139:
[----:B------:R-:W-:Y:S05]  /*9830*/  BSYNC.RELIABLE B3 ;  /* 0x0000000000037941 */ /* 0x000fea0003800100 */
.L_x_138:
        /* <DEDUP_REMOVED lines=12> */
.L_x_141:
[----:B------:R-:W-:Y:S05]  /*9900*/  BSYNC.RELIABLE B3 ;  /* 0x0000000000037941 */ /* 0x000fea0003800100 */
.L_x_140:
        /* <DEDUP_REMOVED lines=13> */
[C---:B------:R-:W-:Y:S01]  /*99e0*/  IADD3 R41, P5, PT, R2.reuse, 0x48, RZ ;  /* 0x0000004802297810 */ /* 0x040fe20007fbe0ff */
        /* <DEDUP_REMOVED lines=21> */
.L_x_143:
[----:B------:R-:W-:Y:S05]  /*9b40*/  BSYNC.RELIABLE B3 ;  /* 0x0000000000037941 */ /* 0x000fea0003800100 */
.L_x_142:
        /* <DEDUP_REMOVED lines=12> */
.L_x_145:
[----:B------:R-:W-:Y:S05]  /*9c10*/  BSYNC.RELIABLE B3 ;  /* 0x0000000000037941 */ /* 0x000fea0003800100 */
.L_x_144:
        /* <DEDUP_REMOVED lines=33> */
.L_x_147:
[----:B------:R-:W-:Y:S05]  /*9e30*/  BSYNC.RELIABLE B3 ;  /* 0x0000000000037941 */ /* 0x000fea0003800100 */
.L_x_146:
        /* <DEDUP_REMOVED lines=12> */
.L_x_149:
[----:B------:R-:W-:Y:S05]  /*9f00*/  BSYNC.RELIABLE B3 ;  /* 0x0000000000037941 */ /* 0x000fea0003800100 */
.L_x_148:
        /* <DEDUP_REMOVED lines=33> */
.L_x_151:
[----:B------:R-:W-:Y:S05]  /*a120*/  BSYNC.RELIABLE B3 ;  /* 0x0000000000037941 */ /* 0x000fea0003800100 */
.L_x_150:
        /* <DEDUP_REMOVED lines=12> */
.L_x_153:
[----:B------:R-:W-:Y:S05]  /*a1f0*/  BSYNC.RELIABLE B3 ;  /* 0x0000000000037941 */ /* 0x000fea0003800100 */
.L_x_152:
[----:B------:R-:W2:Y:S01]  /*a200*/  LDG.E R73, desc[UR4][R2.64+0xa4] ;  /* 0x0000a40402497981 */ /* 0x000ea2000c1e1900 */
[----:B------:R-:W-:Y:S02]  /*a210*/  ISETP.NE.AND P3, PT, R74, 0x3, PT ;  /* 0x000000034a00780c */ /* 0x000fe40003f65270 */
[----:B------:R-:W-:Y:S02]  /*a220*/  ISETP.NE.AND P4, PT, R8, RZ, PT ;  /* 0x000000ff0800720c */ /* 0x000fe40003f85270 */
[----:B--2---:R-:W-:-:S13]  /*a230*/  ISETP.EQ.AND P3, PT, R73, R8, !P3 ;  /* 0x000000084900720c */ /* 0x004fda0005f62270 */
[----:B------:R-:W-:Y:S05]  /*a240*/  @P3 BRA P4, `(.L_x_127) ;  /* 0x0000001800c03947 */ /* 0x000fea0002000000 */
[----:B-----5:R-:W-:Y:S01]  /*a250*/  ISETP.NE.AND P3, PT, R29, R17, PT ;  /* 0x000000111d00720c */ /* 0x020fe20003f65270 */
[----:B------:R-:W-:Y:S01]  /*a260*/  BSSY.RELIABLE B3, `(.L_x_154) ;  /* 0x00001ad000037945 */ /* 0x000fe20003800100 */
[----:B------:R-:W-:Y:S02]  /*a270*/  IMAD.MOV.U32 R8, RZ, RZ, 0x1 ;  /* 0x00000001ff087424 */ /* 0x000fe400078e00ff */
        /* <DEDUP_REMOVED lines=13> */
.L_x_155:
        /* <DEDUP_REMOVED lines=12> */
.L_x_157:
        /* <DEDUP_REMOVED lines=9> */
.L_x_158:
        /* <DEDUP_REMOVED lines=21> */
.L_x_159:
        /* <DEDUP_REMOVED lines=12> */
.L_x_160:
        /* <DEDUP_REMOVED lines=9> */
.L_x_161:
        /* <DEDUP_REMOVED lines=21> */
.L_x_162:
        /* <DEDUP_REMOVED lines=12> */
.L_x_163:
        /* <DEDUP_REMOVED lines=9> */
.L_x_164:
        /* <DEDUP_REMOVED lines=21> */
.L_x_165:
        /* <DEDUP_REMOVED lines=10> */
[----:B------:R-:W-:-:S07]  /*abd0*/  IMAD.MOV.U32 R74, RZ, RZ, R31 ;  /* 0x000000ffff4a7224 */ /* 0x000fce00078e001f */
.L_x_166:
        /* <DEDUP_REMOVED lines=9> */
.L_x_167:
        /* <DEDUP_REMOVED lines=21> */
.L_x_168:
        /* <DEDUP_REMOVED lines=10> */
[----:B------:R-:W-:-:S07]  /*ae60*/  IMAD.MOV.U32 R36, RZ, RZ, R33 ;  /* 0x000000ffff247224 */ /* 0x000fce00078e0021 */
.L_x_169:
        /* <DEDUP_REMOVED lines=9> */
.L_x_170:
        /* <DEDUP_REMOVED lines=21> */
.L_x_171:
        /* <DEDUP_REMOVED lines=11> */
.L_x_172:
        /* <DEDUP_REMOVED lines=9> */
.L_x_173:
[----:B------:R-:W-:Y:S02]  /*b190*/  ISETP.NE.AND P3, PT, R8, 0x3, PT ;  /* 0x000000030800780c */ /* 0x000fe40003f65270 */
[----:B------:R-:W-:Y:S02]  /*b1a0*/  ISETP.NE.AND P5, PT, R60, RZ, PT ;  /* 0x000000ff3c00720c */ /* 0x000fe40003fa5270 */
[----:B------:R-:W-:Y:S02]  /*b1b0*/  ISETP.EQ.AND P3, PT, R73, R60, !P3 ;  /* 0x0000003c4900720c */ /* 0x000fe40005f62270 */
[----:B------:R-:W-:-:S05]  /*b1c0*/  IADD3 R74, P4, PT, R2, 0xa4, RZ ;  /* 0x000000a4024a7810 */ /* 0x000fca0007f9e0ff */
[----:B------:R-:W-:-:S06]  /*b1d0*/  IMAD.X R75, RZ, RZ, R3, P4 ;  /* 0x000000ffff4b7224 */ /* 0x000fcc00020e0603 */
[----:B------:R-:W-:Y:S05]  /*b1e0*/  @P3 BRA P5, `(.L_x_156) ;  /* 0x0000000800d03947 */ /* 0x000fea0002800000 */
[----:B------:R-:W-:Y:S05]  /*b1f0*/  BREAK.RELIABLE B3 ;  /* 0x0000000000037942 */ /* 0x000fea0003800100 */
[-C--:B------:R-:W-:Y:S01]  /*b200*/  ISETP.NE.AND P3, PT, R21, R4.reuse, PT ;  /* 0x000000041500720c */ /* 0x080fe20003f65270 */
[----:B------:R-:W-:Y:S01]  /*b210*/  BSSY.RELIABLE B4, `(.L_x_174) ;  /* 0x00000ae000047945 */ /* 0x000fe20003800100 */
[----:B------:R-:W-:Y:S02]  /*b220*/  IMAD.MOV.U32 R8, RZ, RZ, R2 ;  /* 0x000000ffff087224 */ /* 0x000fe400078e0002 */
[----:B------:R-:W-:Y:S01]  /*b230*/  ISETP.NE.OR P3, PT, R11, R4, P3 ;  /* 0x000000040b00720c */ /* 0x000fe20001f65670 */
[----:B------:R-:W-:-:S03]  /*b240*/  IMAD.MOV.U32 R25, RZ, RZ, R3 ;  /* 0x000000ffff197224 */ /* 0x000fc600078e0003 */
        /* <DEDUP_REMOVED lines=80> */
[----:B------:R-:W-:Y:S05]  /*b750*/  BREAK.RELIABLE B4 ;  /* 0x0000000000047942 */ /* 0x000fea0003800100 */
[----:B------:R-:W-:Y:S01]  /*b760*/  ISETP.NE.AND P3, PT, R13, R16, PT ;  /* 0x000000100d00720c */ /* 0x000fe20003f65270 */
[----:B------:R-:W-:Y:S03]  /*b770*/  BSSY.RELIABLE B5, `(.L_x_176) ;  /* 0x0000054000057945 */ /* 0x000fe60003800100 */
        /* <DEDUP_REMOVED lines=75> */
[----:B------:R-:W-:-:S03]  /*bc30*/  IMAD.MOV.U32 R8, RZ, RZ, -0x1 ;  /* 0xffffffffff087424 */ /* 0x000fc600078e00ff */
[----:B------:R-:W-:-:S04]  /*bc40*/  ISETP.EQ.AND P3, PT, R49, R71, !P3 ;  /* 0x000000473100720c */ /* 0x000fc80005f62270 */
[----:B------:R-:W-:-:S04]  /*bc50*/  ISETP.NE.AND P3, PT, R71, RZ, P3 ;  /* 0x000000ff4700720c */ /* 0x000fc80001f65270 */
[----:B------:R-:W-:-:S13]  /*bc60*/  ISETP.EQ.AND P3, PT, R35, R50, P3 ;  /* 0x000000322300720c */ /* 0x000fda0001f62270 */
[----:B------:R-:W-:Y:S05]  /*bc70*/  @!P3 BREAK.RELIABLE B5 ;  /* 0x000000000005b942 */ /* 0x000fea0003800100 */
[----:B------:R-:W-:Y:S05]  /*bc80*/  @!P3 BRA `(.L_x_127) ;  /* 0x000000000030b947 */ /* 0x000fea0003800000 */
[----:B------:R-:W-:Y:S02]  /*bc90*/  IMAD.MOV.U32 R30, RZ, RZ, R65 ;  /* 0x000000ffff1e7224 */ /* 0x000fe400078e0041 */
[----:B------:R-:W-:-:S07]  /*bca0*/  IMAD.MOV.U32 R27, RZ, RZ, R62 ;  /* 0x000000ffff1b7224 */ /* 0x000fce00078e003e */
.L_x_177:
[----:B------:R-:W-:Y:S05]  /*bcb0*/  BSYNC.RELIABLE B5 ;  /* 0x0000000000057941 */ /* 0x000fea0003800100 */
.L_x_176:
[----:B------:R-:W-:-:S05]  /*bcc0*/  IMAD.MOV.U32 R31, RZ, RZ, R27 ;  /* 0x000000ffff1f7224 */ /* 0x000fca00078e001b */
[----:B------:R1:W5:Y:S01]  /*bcd0*/  LDG.E R8, desc[UR4][R30.64] ;  /* 0x000000041e087981 */ /* 0x000362000c1e1900 */
[----:B------:R-:W-:Y:S05]  /*bce0*/  BRA `(.L_x_127) ;  /* 0x0000000000187947 */ /* 0x000fea0003800000 */
.L_x_175:
[----:B------:R-:W-:Y:S05]  /*bcf0*/  BSYNC.RELIABLE B4 ;  /* 0x0000000000047941 */ /* 0x000fea0003800100 */
.L_x_174:
[----:B------:R-:W-:-:S05]  /*bd00*/  IMAD.MOV.U32 R9, RZ, RZ, R25 ;  /* 0x000000ffff097224 */ /* 0x000fca00078e0019 */
[----:B------:R2:W5:Y:S01]  /*bd10*/  LDG.E R8, desc[UR4][R8.64] ;  /* 0x0000000408087981 */ /* 0x000562000c1e1900 */
[----:B------:R-:W-:Y:S05]  /*bd20*/  BRA `(.L_x_127) ;  /* 0x0000000000087947 */ /* 0x000fea0003800000 */
.L_x_156:
[----:B------:R-:W-:Y:S05]  /*bd30*/  BSYNC.RELIABLE B3 ;  /* 0x0000000000037941 */ /* 0x000fea0003800100 */
.L_x_154:
[----:B------:R3:W5:Y:S02]  /*bd40*/  LDG.E R8, desc[UR4][R74.64] ;  /* 0x000000044a087981 */ /* 0x000764000c1e1900 */
.L_x_127:
[----:B------:R-:W-:Y:S05]  /*bd50*/  BSYNC.RECONVERGENT B2 ;  /* 0x0000000000027941 */ /* 0x000fea0003800200 */
.L_x_124:
[----:B------:R-:W-:Y:S05]  /*bd60*/  WARPSYNC.ALL ;  /* 0x0000000000007948 */ /* 0x000fea0003800000 */
[----:B-----5:R-:W-:Y:S01]  /*bd70*/  ISETP.NE.AND P3, PT, R8, 0x1, PT ;  /* 0x000000010800780c */ /* 0x020fe20003f65270 */
[----:B------:R-:W-:Y:S01]  /*bd80*/  BSSY.RECONVERGENT B2, `(.L_x_178) ;  /* 0x0000763000027945 */ /* 0x000fe20003800200 */
[----:B------:R-:W-:-:S11]  /*bd90*/  IMAD.MOV.U32 R7, RZ, RZ, -0x64 ;  /* 0xffffff9cff077424 */ /* 0x000fd600078e00ff */
[----:B------:R-:W-:Y:S05]  /*bda0*/  @!P3 BRA `(.L_x_179) ;  /* 0x000000740080b947 */ /* 0x000fea0003800000 */
[----:B------:R-:W-:Y:S04]  /*bdb0*/  BSSY.RECONVERGENT B3, `(.L_x_180) ;  /* 0x00002e1000037945 */ /* 0x000fe80003800200 */
[----:B------:R-:W-:Y:S01]  /*bdc0*/  BSSY.RELIABLE B4, `(.L_x_181) ;  /* 0x000000a000047945 */ /* 0x000fe20003800100 */
[----:B--2---:R-:W-:-:S03]  /*bdd0*/  IMAD.MOV.U32 R9, RZ, RZ, 0x1 ;  /* 0x00000001ff097424 */ /* 0x004fc600078e00ff */
[----:B------:R-:W-:Y:S05]  /*bde0*/  @!P2 BRA `(.L_x_182) ;  /* 0x00000000001ca947 */ /* 0x000fea0003800000 */
[----:B------:R-:W-:Y:S01]  /*bdf0*/  PLOP3.LUT P2, PT, P0, P1, PT, 0x80, 0x8 ;  /* 0x000000000008781c */ /* 0x000fe20000743070 */
[----:B------:R-:W-:Y:S02]  /*be00*/  IMAD.MOV.U32 R9, RZ, RZ, 0x4 ;  /* 0x00000004ff097424 */ /* 0x000fe400078e00ff */
[----:B------:R-:W-:-:S03]  /*be10*/  IMAD.MOV.U32 R8, RZ, RZ, R4 ;  /* 0x000000ffff087224 */ /* 0x000fc600078e0004 */
[----:B------:R-:W-:-:S07]  /*be20*/  SEL R9, R9, 0x3, P1 ;  /* 0x0000000309097807 */ /* 0x000fce0000800000 */
[----:B------:R-:W-:Y:S05]  /*be30*/  @P2 BREAK.RELIABLE B4 ;  /* 0x0000000000042942 */ /* 0x000fea0003800100 */
[----:B------:R-:W-:Y:S05]  /*be40*/  @P2 BRA `(.L_x_183) ;  /* 0x0000002c005c2947 */ /* 0x000fea0003800000 */
[----:B------:R-:W-:-:S07]  /*be50*/  SEL R9, R9, 0x2, P0 ;  /* 0x0000000209097807 */ /* 0x000fce0000000000 */
.L_x_182:
[----:B------:R-:W-:Y:S05]  /*be60*/  BSYNC.RELIABLE B4 ;  /* 0x0000000000047941 */ /* 0x000fea0003800100 */
.L_x_181:
        /* <DEDUP_REMOVED lines=12> */
.L_x_185:
[----:B------:R-:W-:Y:S05]  /*bf30*/  BSYNC.RELIABLE B4 ;  /* 0x0000000000047941 */ /* 0x000fea0003800100 */
.L_x_184:
        /* <DEDUP_REMOVED lines=27> */
.L_x_187:
[----:B------:R-:W-:Y:S05]  /*c0f0*/  BSYNC.RELIABLE B4 ;  /* 0x0000000000047941 */ /* 0x000fea0003800100 */
.L_x_186:
        /* <DEDUP_REMOVED lines=12> */
.L_x_189:
[----:B------:R-:W-:Y:S05]  /*c1c0*/  BSYNC.RELIABLE B4 ;  /* 0x0000000000047941 */ /* 0x000fea0003800100 */
.L_x_188:
        /* <DEDUP_REMOVED lines=19> */
[C---:B------:R-:W-:Y:S02]  /*c300*/  ISETP.NE.AND P3, PT, R16.reuse, RZ, !P2 ;  /* 0x000000ff1000720c */ /* 0x040fe40005765270 */
[----:B------:R-:W-:Y:S02]  /*c310*/  ISETP.NE.AND P1, PT, R17, RZ, !P1 ;  /* 0x000000ff1100720c */ /* 0x000fe40004f25270 */
[----:B------:R-:W-:Y:S02]  /*c320*/  ISETP.NE.AND P2, PT, R16, RZ, !P2 ;  /* 0x000000ff1000720c */ /* 0x000fe40005745270 */
[----:B------:R-:W-:Y:S01]  /*c330*/  SEL R20, R8, 0x3, P1 ;  /* 0x0000000308147807 */ /* 0x000fe20000800000 */
[----:B------:R-:W-:-:S03]  /*c340*/  IMAD.MOV.U32 R8, RZ, RZ, R17 ;  /* 0x000000ffff087224 */ /* 0x000fc600078e0011 */
[----:B------:R-:W-:-:S07]  /*c350*/  SEL R20, R20, 0x2, P3 ;  /* 0x0000000214147807 */ /* 0x000fce0001800000 */
[----:B------:R-:W-:Y:S05]  /*c360*/  @P1 BREAK.RELIABLE P2, B4 ;  /* 0x0000000000041942 */ /* 0x000fea0001000100 */
[----:B------:R-:W-:Y:S05]  /*c370*/  @P1 BRA P2, `(.L_x_183) ;  /* 0x0000002800101947 */ /* 0x000fea0001000000 */
.L_x_191:
[----:B------:R-:W-:Y:S05]  /*c380*/  BSYNC.RELIABLE B4 ;  /* 0x0000000000047941 */ /* 0x000fea0003800100 */
.L_x_190:
        /* <DEDUP_REMOVED lines=12> */
.L_x_193:
[----:B------:R-:W-:Y:S05]  /*c450*/  BSYNC.RELIABLE B4 ;  /* 0x0000000000047941 */ /* 0x000fea0003800100 */
.L_x_192:
[----:B------:R-:W2:Y:S01]  /*c460*/  LDG.E R21, desc[UR4][R2.64+0x94] ;  /* 0x0000940402157981 */ /* 0x000ea2000c1e1900 */
[----:B------:R-:W-:Y:S02]  /*c470*/  ISETP.NE.AND P1, PT, R23, 0x3, PT ;  /* 0x000000031700780c */ /* 0x000fe40003f25270 */
[----:B------:R-:W-:Y:S02]  /*c480*/  ISETP.NE.AND P2, PT, R8, RZ, PT ;  /* 0x000000ff0800720c */ /* 0x000fe40003f45270 */
[----:B--2---:R-:W-:-:S13]  /*c490*/  ISETP.EQ.AND P1, PT, R21, R8, !P1 ;  /* 0x000000081500720c */ /* 0x004fda0004f22270 */
[----:B------:R-:W-:Y:S05]  /*c4a0*/  @P1 BRA P2, `(.L_x_183) ;  /* 0x0000002400c41947 */ /* 0x000fea0001000000 */
[----:B-1----:R-:W2:Y:S04]  /*c4b0*/  LDG.E R31, desc[UR4][R2.64+0x44] ;  /* 0x00004404021f7981 */ /* 0x002ea8000c1e1900 */
        /* <DEDUP_REMOVED lines=29> */
.L_x_195:
[----:B------:R-:W-:Y:S05]  /*c690*/  BSYNC.RELIABLE B4 ;  /* 0x0000000000047941 */ /* 0x000fea0003800100 */
.L_x_194:
        /* <DEDUP_REMOVED lines=12> */
.L_x_197:
[----:B------:R-:W-:Y:S05]  /*c760*/  BSYNC.RELIABLE B4 ;  /* 0x0000000000047941 */ /* 0x000fea0003800100 */
.L_x_196:
        /* <DEDUP_REMOVED lines=35> */
.L_x_199:
[----:B------:R-:W-:Y:S05]  /*c9a0*/  BSYNC.RELIABLE B4 ;  /* 0x0000000000047941 */ /* 0x000fea0003800100 */
.L_x_198:
        /* <DEDUP_REMOVED lines=12> */
.L_x_201:
[----:B------:R-:W-:Y:S05]  /*ca70*/  BSYNC.RELIABLE B4 ;  /* 0x0000000000047941 */ /* 0x000fea0003800100 */
.L_x_200:
        /* <DEDUP_REMOVED lines=33> */
.L_x_203:
[----:B------:R-:W-:Y:S05]  /*cc90*/  BSYNC.RELIABLE B4 ;  /* 0x0000000000047941 */ /* 0x000fea0003800100 */
.L_x_202:
        /* <DEDUP_REMOVED lines=12> */
.L_x_205:
[----:B------:R-:W-:Y:S05]  /*cd60*/  BSYNC.RELIABLE B4 ;  /* 0x0000000000047941 */ /* 0x000fea0003800100 */
.L_x_204:
[----:B------:R-:W2:Y:S01]  /*cd70*/  LDG.E R59, desc[UR4][R2.64+0xa0] ;  /* 0x0000a004023b7981 */ /* 0x000ea2000c1e1900 */
[----:B------:R-:W-:Y:S02]  /*cd80*/  ISETP.NE.AND P1, PT, R61, 0x3, PT ;  /* 0x000000033d00780c */ /* 0x000fe40003f25270 */
[----:B------:R-:W-:Y:S02]  /*cd90*/  ISETP.NE.AND P2, PT, R8, RZ, PT ;  /* 0x000000ff0800720c */ /* 0x000fe40003f45270 */
[----:B--2---:R-:W-:-:S13]  /*cda0*/  ISETP.EQ.AND P1, PT, R59, R8, !P1 ;  /* 0x000000083b00720c */ /* 0x004fda0004f22270 */
[----:B------:R-:W-:Y:S05]  /*cdb0*/  @P1 BRA P2, `(.L_x_183) ;  /* 0x0000001c00801947 */ /* 0x000fea0001000000 */
[----:B---3--:R-:W2:Y:S04]  /*cdc0*/  LDG.E R75, desc[UR4][R2.64+0x50] ;  /* 0x00005004024b7981 */ /* 0x008ea8000c1e1900 */
        /* <DEDUP_REMOVED lines=29> */
.L_x_207:
[----:B------:R-:W-:Y:S05]  /*cfa0*/  BSYNC.RELIABLE B4 ;  /* 0x0000000000047941 */ /* 0x000fea0003800100 */
.L_x_206:
        /* <DEDUP_REMOVED lines=12> */
.L_x_209:
[----:B------:R-:W-:Y:S05]  /*d070*/  BSYNC.RELIABLE B4 ;  /* 0x0000000000047941 */ /* 0x000fea0003800100 */
.L_x_208:
[----:B------:R-:W2:Y:S01]  /*d080*/  LDG.E R72, desc[UR4][R2.64+0xa4] ;  /* 0x0000a40402487981 */ /* 0x000ea2000c1e1900 */
[----:B------:R-:W-:Y:S02]  /*d090*/  ISETP.NE.AND P1, PT, R74, 0x3, PT ;  /* 0x000000034a00780c */ /* 0x000fe40003f25270 */
[----:B------:R-:W-:Y:S02]  /*d0a0*/  ISETP.NE.AND P2, PT, R8, RZ, PT ;  /* 0x000000ff0800720c */ /* 0x000fe40003f45270 */
[----:B--2---:R-:W-:-:S13]  /*d0b0*/  ISETP.EQ.AND P1, PT, R72, R8, !P1 ;  /* 0x000000084800720c */ /* 0x004fda0004f22270 */
[----:B------:R-:W-:Y:S05]  /*d0c0*/  @P1 BRA P2, `(.L_x_183) ;  /* 0x0000001800bc1947 */ /* 0x000fea0001000000 */
[----:B-----5:R-:W-:Y:S01]  /*d0d0*/  ISETP.NE.AND P2, PT, R32, R17, PT ;  /* 0x000000112000720c */ /* 0x020fe20003f45270 */
[----:B------:R-:W-:Y:S01]  /*d0e0*/  BSSY.RELIABLE B4, `(.L_x_210) ;  /* 0x00001ac000047945 */ /* 0x000fe20003800100 */
[----:B------:R-:W-:Y:S02]  /*d0f0*/  ISETP.NE.AND P1, PT, R10, R4, PT ;  /* 0x000000040a00720c */ /* 0x000fe40003f25270 */
[----:B------:R-:W-:Y:S02]  /*d100*/  ISETP.EQ.OR P2, PT, R17, RZ, P2 ;  /* 0x000000ff1100720c */ /* 0x000fe40001742670 */
[----:B------:R-:W-:Y:S01]  /*d110*/  ISETP.NE.AND P1, PT, R4, RZ, !P1 ;  /* 0x000000ff0400720c */ /* 0x000fe20004f25270 */
[----:B------:R-:W-:-:S10]  /*d120*/  IMAD.MOV.U32 R4, RZ, RZ, 0x1 ;  /* 0x00000001ff047424 */ /* 0x000fd400078e00ff */
[----:B------:R-:W-:Y:S05]  /*d130*/  @P2 BRA `(.L_x_211) ;  /* 0x0000000000242947 */ /* 0x000fea0003800000 */
[----:B------:R-:W-:Y:S01]  /*d140*/  ISETP.NE.AND P2, PT, R17, R10, PT ;  /* 0x0000000a1100720c */ /* 0x000fe20003f45270 */
[----:B------:R-:W-:Y:S02]  /*d150*/  IMAD.MOV.U32 R4, RZ, RZ, 0x4 ;  /* 0x00000004ff047424 */ /* 0x000fe400078e00ff */
[----:B------:R-:W-:Y:S01]  /*d160*/  IMAD.MOV.U32 R76, RZ, RZ, R30 ;  /* 0x000000ffff4c7224 */ /* 0x000fe200078e001e */
[C---:B------:R-:W-:Y:S01]  /*d170*/  ISETP.NE.AND P3, PT, R10.reuse, RZ, !P2 ;  /* 0x000000ff0a00720c */ /* 0x040fe20005765270 */
[----:B------:R-:W-:Y:S01]  /*d180*/  IMAD.MOV.U32 R77, RZ, RZ, R25 ;  /* 0x000000ffff4d7224 */ /* 0x000fe200078e0019 */
[----:B------:R-:W-:Y:S02]  /*d190*/  ISETP.NE.AND P2, PT, R10, RZ, !P2 ;  /* 0x000000ff0a00720c */ /* 0x000fe40005745270 */
[----:B------:R-:W-:-:S04]  /*d1a0*/  SEL R4, R4, 0x3, P1 ;  /* 0x0000000304047807 */ /* 0x000fc80000800000 */
[----:B------:R-:W-:-:S07]  /*d1b0*/  SEL R4, R4, 0x2, P3 ;  /* 0x0000000204047807 */ /* 0x000fce0001800000 */
[----:B------:R-:W-:Y:S05]  /*d1c0*/  @P1 BRA P2, `(.L_x_212) ;  /* 0x0000001800741947 */ /* 0x000fea0001000000 */
.L_x_211:
        /* <DEDUP_REMOVED lines=10> */
[----:B------:R-:W-:-:S07]  /*d270*/  IMAD.MOV.U32 R77, RZ, RZ, R32 ;  /* 0x000000ffff4d7224 */ /* 0x000fce00078e0020 */
.L_x_213:
        /* <DEDUP_REMOVED lines=9> */
.L_x_214:
[----:B------:R-:W-:Y:S01]  /*d310*/  ISETP.NE.AND P1, PT, R4, 0x3, PT ;  /* 0x000000030400780c */ /* 0x000fe20003f25270 */
[----:B------:R-:W-:Y:S01]  /*d320*/  IMAD.MOV.U32 R76, RZ, RZ, R69 ;  /* 0x000000ffff4c7224 */ /* 0x000fe200078e0045 */
[----:B------:R-:W-:Y:S01]  /*d330*/  ISETP.NE.AND P2, PT, R56, RZ, PT ;  /* 0x000000ff3800720c */ /* 0x000fe20003f45270 */
[----:B------:R-:W-:Y:S01]  /*d340*/  IMAD.MOV.U32 R77, RZ, RZ, R65 ;  /* 0x000000ffff4d7224 */ /* 0x000fe200078e0041 */
[----:B------:R-:W-:-:S13]  /*d350*/  ISETP.EQ.AND P1, PT, R71, R56, !P1 ;  /* 0x000000384700720c */ /* 0x000fda0004f22270 */
[----:B------:R-:W-:Y:S05]  /*d360*/  @P1 BRA P2, `(.L_x_212) ;  /* 0x00000018000c1947 */ /* 0x000fea0001000000 */
[----:B------:R-:W-:Y:S01]  /*d370*/  ISETP.NE.AND P2, PT, R29, R16, PT ;  /* 0x000000101d00720c */ /* 0x000fe20003f45270 */
[----:B------:R-:W-:Y:S01]  /*d380*/  IMAD.MOV.U32 R4, RZ, RZ, 0x1 ;  /* 0x00000001ff047424 */ /* 0x000fe200078e00ff */
[----:B------:R-:W-:Y:S02]  /*d390*/  ISETP.NE.AND P1, PT, R11, R6, PT ;  /* 0x000000060b00720c */ /* 0x000fe40003f25270 */
[----:B------:R-:W-:Y:S02]  /*d3a0*/  ISETP.EQ.OR P2, PT, R16, RZ, P2 ;  /* 0x000000ff1000720c */ /* 0x000fe40001742670 */
[----:B------:R-:W-:-:S11]  /*d3b0*/  ISETP.NE.AND P1, PT, R6, RZ, !P1 ;  /* 0x000000ff0600720c */ /* 0x000fd60004f25270 */
        /* <DEDUP_REMOVED lines=10> */
.L_x_215:
        /* <DEDUP_REMOVED lines=11> */
.L_x_216:
        /* <DEDUP_REMOVED lines=9> */
.L_x_217:
        /* <DEDUP_REMOVED lines=21> */
.L_x_218:
        /* <DEDUP_REMOVED lines=11> */
.L_x_219:
        /* <DEDUP_REMOVED lines=9> */
.L_x_220:
[----:B------:R-:W-:Y:S01]  /*d830*/  ISETP.NE.AND P1, PT, R4, 0x3, PT ;  /* 0x000000030400780c */ /* 0x000fe20003f25270 */
[----:B------:R-:W-:Y:S01]  /*d840*/  IMAD.MOV.U32 R76, RZ, RZ, R67 ;  /* 0x000000ffff4c7224 */ /* 0x000fe200078e0043 */
[----:B------:R-:W-:Y:S01]  /*d850*/  ISETP.NE.AND P2, PT, R60, RZ, PT ;  /* 0x000000ff3c00720c */ /* 0x000fe20003f45270 */
[----:B------:R-:W-:Y:S01]  /*d860*/  IMAD.MOV.U32 R77, RZ, RZ, R63 ;  /* 0x000000ffff4d7224 */ /* 0x000fe200078e003f */
[----:B------:R-:W-:-:S13]  /*d870*/  ISETP.EQ.AND P1, PT, R75, R60, !P1 ;  /* 0x0000003c4b00720c */ /* 0x000fda0004f22270 */
[----:B------:R-:W-:Y:S05]  /*d880*/  @P1 BRA P2, `(.L_x_212) ;  /* 0x0000001000c41947 */ /* 0x000fea0001000000 */
[----:B------:R0:W5:Y:S01]  /*d890*/  LDG.E R4, desc[UR4][R2.64+0x54] ;  /* 0x0000540402047981 */ /* 0x000162000c1e1900 */
[----:B------:R-:W-:Y:S01]  /*d8a0*/  ISETP.NE.AND P1, PT, R34, R19, PT ;  /* 0x000000132200720c */ /* 0x000fe20003f25270 */
[----:B------:R-:W-:-:S03]  /*d8b0*/  IMAD.MOV.U32 R8, RZ, RZ, 0x1 ;  /* 0x00000001ff087424 */ /* 0x000fc600078e00ff */
[----:B------:R-:W-:-:S13]  /*d8c0*/  ISETP.EQ.OR P1, PT, R19, RZ, P1 ;  /* 0x000000ff1300720c */ /* 0x000fda0000f22670 */
[----:B0-----:R-:W-:Y:S05]  /*d8d0*/  @P1 BRA `(.L_x_221) ;  /* 0x00000000002c1947 */ /* 0x001fea0003800000 */
[----:B------:R-:W-:Y:S01]  /*d8e0*/  ISETP.NE.AND P2, PT, R19, R12, PT ;  /* 0x0000000c1300720c */ /* 0x000fe20003f45270 */
[----:B------:R-:W-:Y:S01]  /*d8f0*/  IMAD.MOV.U32 R8, RZ, RZ, 0x4 ;  /* 0x00000004ff087424 */ /* 0x000fe200078e00ff */
[C---:B-----5:R-:W-:Y:S01]  /*d900*/  ISETP.NE.AND P1, PT, R12.reuse, R4, PT ;  /* 0x000000040c00720c */ /* 0x060fe20003f25270 */
        /* <DEDUP_REMOVED lines=8> */
.L_x_221:
        /* <DEDUP_REMOVED lines=11> */
.L_x_222:
        /* <DEDUP_REMOVED lines=9> */
.L_x_223:
        /* <DEDUP_REMOVED lines=21> */
.L_x_224:
        /* <DEDUP_REMOVED lines=11> */
.L_x_225:
        /* <DEDUP_REMOVED lines=9> */
.L_x_226:
        /* <DEDUP_REMOVED lines=21> */
.L_x_227:
        /* <DEDUP_REMOVED lines=11> */
.L_x_228:
        /* <DEDUP_REMOVED lines=9> */
.L_x_229:
[----:B------:R-:W-:Y:S02]  /*dff0*/  ISETP.NE.AND P1, PT, R8, 0x3, PT ;  /* 0x000000030800780c */ /* 0x000fe40003f25270 */
[----:B------:R-:W-:Y:S02]  /*e000*/  ISETP.NE.AND P3, PT, R59, RZ, PT ;  /* 0x000000ff3b00720c */ /* 0x000fe40003f65270 */
[----:B------:R-:W-:Y:S02]  /*e010*/  ISETP.EQ.AND P1, PT, R72, R59, !P1 ;  /* 0x0000003b4800720c */ /* 0x000fe40004f22270 */
[----:B------:R-:W-:-:S05]  /*e020*/  IADD3 R76, P2, PT, R2, 0xa4, RZ ;  /* 0x000000a4024c7810 */ /* 0x000fca0007f5e0ff */
[----:B------:R-:W-:-:S06]  /*e030*/  IMAD.X R77, RZ, RZ, R3, P2 ;  /* 0x000000ffff4d7224 */ /* 0x000fcc00010e0603 */
[----:B------:R-:W-:Y:S05]  /*e040*/  @P1 BRA P3, `(.L_x_212) ;  /* 0x0000000800d41947 */ /* 0x000fea0001800000 */
[----:B------:R-:W-:Y:S05]  /*e050*/  BREAK.RELIABLE B4 ;  /* 0x0000000000047942 */ /* 0x000fea0003800100 */
[----:B------:R-:W2:Y:S01]  /*e060*/  LDG.E R8, desc[UR4][R2.64] ;  /* 0x0000000402087981 */ /* 0x000ea2000c1e1900 */
[----:B------:R-:W-:Y:S01]  /*e070*/  ISETP.NE.AND P1, PT, R18, R11, PT ;  /* 0x0000000b1200720c */ /* 0x000fe20003f25270 */
[----:B------:R-:W-:Y:S01]  /*e080*/  BSSY.RELIABLE B5, `(.L_x_230) ;  /* 0x00000ae000057945 */ /* 0x000fe20003800100 */
[----:B------:R-:W-:Y:S02]  /*e090*/  IMAD.MOV.U32 R61, RZ, RZ, R3 ;  /* 0x000000ffff3d7224 */ /* 0x000fe400078e0003 */
[----:B--2---:R-:W-:-:S04]  /*e0a0*/  ISETP.NE.OR P1, PT, R11, R8, P1 ;  /* 0x000000080b00720c */ /* 0x004fc80000f25670 */
[----:B------:R-:W-:Y:S01]  /*e0b0*/  ISETP.EQ.OR P1, PT, R8, RZ, P1 ;  /* 0x000000ff0800720c */ /* 0x000fe20000f22670 */
[----:B------:R-:W-:-:S03]  /*e0c0*/  IMAD.MOV.U32 R8, RZ, RZ, R2 ;  /* 0x000000ffff087224 */ /* 0x000fc600078e0002 */
[----:B------:R-:W-:-:S13]  /*e0d0*/  ISETP.NE.OR P1, PT, R34, R11, P1 ;  /* 0x0000000b2200720c */ /* 0x000fda0000f25670 */
[----:B------:R-:W-:Y:S05]  /*e0e0*/  @!P1 BRA `(.L_x_231) ;  /* 0x00000008009c9947 */ /* 0x000fea0003800000 */
[-C--:B------:R-:W-:Y:S02]  /*e0f0*/  ISETP.NE.AND P2, PT, R19, R13.reuse, PT ;  /* 0x0000000d1300720c */ /* 0x080fe40003f45270 */
[-C--:B------:R-:W-:Y:S02]  /*e100*/  ISETP.EQ.AND P4, PT, R20, R13.reuse, PT ;  /* 0x0000000d1400720c */ /* 0x080fe40003f82270 */
[----:B------:R-:W-:Y:S02]  /*e110*/  ISETP.EQ.AND P2, PT, R13, R6, !P2 ;  /* 0x000000060d00720c */ /* 0x000fe40005742270 */
[----:B------:R-:W-:Y:S02]  /*e120*/  IADD3 R8, P3, PT, R2, 0x1c, RZ ;  /* 0x0000001c02087810 */ /* 0x000fe40007f7e0ff */
[----:B------:R-:W-:Y:S02]  /*e130*/  ISETP.NE.AND P2, PT, R6, RZ, P2 ;  /* 0x000000ff0600720c */ /* 0x000fe40001745270 */
[----:B------:R-:W-:Y:S01]  /*e140*/  ISETP.NE.AND P1, PT, R20, R13, PT ;  /* 0x0000000d1400720c */ /* 0x000fe20003f25270 */
[----:B------:R-:W-:-:S10]  /*e150*/  IMAD.X R61, RZ, RZ, R3, P3 ;  /* 0x000000ffff3d7224 */ /* 0x000fd400018e0603 */
[----:B------:R-:W-:Y:S05]  /*e160*/  @P2 BRA P4, `(.L_x_231) ;  /* 0x00000008007c2947 */ /* 0x000fea0002000000 */
[-C--:B------:R-:W-:Y:S02]  /*e170*/  ISETP.NE.AND P2, PT, R15, R12.reuse, PT ;  /* 0x0000000c0f00720c */ /* 0x080fe40003f45270 */
[----:B------:R-:W-:Y:S02]  /*e180*/  ISETP.EQ.AND P4, PT, R33, R12, PT ;  /* 0x0000000c2100720c */ /* 0x000fe40003f82270 */
        /* <DEDUP_REMOVED lines=19> */
[-C--:B------:R-:W-:Y:S02]  /*e2c0*/  ISETP.EQ.AND P1, PT, R19, R13.reuse, !P1 ;  /* 0x0000000d1300720c */ /* 0x080fe40004f22270 */
[----:B------:R-:W-:Y:S02]  /*e2d0*/  ISETP.EQ.AND P3, PT, R48, R13, PT ;  /* 0x0000000d3000720c */ /* 0x000fe40003f62270 */
[----:B------:R-:W-:Y:S02]  /*e2e0*/  ISETP.NE.AND P1, PT, R13, RZ, P1 ;  /* 0x000000ff0d00720c */ /* 0x000fe40000f25270 */
[----:B------:R-:W-:-:S05]  /*e2f0*/  IADD3 R8, P2, PT, R2, 0x3c, RZ ;  /* 0x0000003c02087810 */ /* 0x000fca0007f5e0ff */
[----:B------:R-:W-:-:S06]  /*e300*/  IMAD.X R61, RZ, RZ, R3, P2 ;  /* 0x000000ffff3d7224 */ /* 0x000fcc00010e0603 */
        /* <DEDUP_REMOVED lines=47> */
[----:B------:R-:W-:-:S04]  /*e600*/  ISETP.EQ.OR P1, PT, R32, RZ, P1 ;  /* 0x000000ff2000720c */ /* 0x000fc80000f22670 */
[----:B-----5:R-:W-:-:S13]  /*e610*/  ISETP.NE.OR P1, PT, R4, R13, P1 ;  /* 0x0000000d0400720c */ /* 0x020fda0000f25670 */
        /* <DEDUP_REMOVED lines=80> */
.L_x_233:
[----:B------:R-:W-:Y:S05]  /*eb20*/  BSYNC.RELIABLE B6 ;  /* 0x0000000000067941 */ /* 0x000fea0003800100 */
.L_x_232:
[----:B------:R-:W-:-:S05]  /*eb30*/  IMAD.MOV.U32 R31, RZ, RZ, R25 ;  /* 0x000000ffff1f7224 */ /* 0x000fca00078e0019 */
[----:B------:R2:W5:Y:S01]  /*eb40*/  LDG.E R8, desc[UR4][R30.64] ;  /* 0x000000041e087981 */ /* 0x000562000c1e1900 */
[----:B------:R-:W-:Y:S05]  /*eb50*/  BRA `(.L_x_183) ;  /* 0x0000000000187947 */ /* 0x000fea0003800000 */
.L_x_231:
[----:B------:R-:W-:Y:S05]  /*eb60*/  BSYNC.RELIABLE B5 ;  /* 0x0000000000057941 */ /* 0x000fea0003800100 */
.L_x_230:
[----:B------:R-:W-:-:S05]  /*eb70*/  IMAD.MOV.U32 R9, RZ, RZ, R61 ;  /* 0x000000ffff097224 */ /* 0x000fca00078e003d */
[----:B------:R0:W5:Y:S01]  /*eb80*/  LDG.E R8, desc[UR4][R8.64] ;  /* 0x0000000408087981 */ /* 0x000162000c1e1900 */
[----:B------:R-:W-:Y:S05]  /*eb90*/  BRA `(.L_x_183) ;  /* 0x0000000000087947 */ /* 0x000fea0003800000 */
.L_x_212:
[----:B------:R-:W-:Y:S05]  /*eba0*/  BSYNC.RELIABLE B4 ;  /* 0x0000000000047941 */ /* 0x000fea0003800100 */
.L_x_210:
[----:B------:R0:W5:Y:S02]  /*ebb0*/  LDG.E R8, desc[UR4][R76.64] ;  /* 0x000000044c087981 */ /* 0x000164000c1e1900 */
.L_x_183:
[----:B------:R-:W-:Y:S05]  /*ebc0*/  BSYNC.RECONVERGENT B3 ;  /* 0x0000000000037941 */ /* 0x000fea0003800200 */
.L_x_180:
[----:B-----5:R-:W-:Y:S01]  /*ebd0*/  ISETP.NE.AND P1, PT, R8, 0x2, PT ;  /* 0x000000020800780c */ /* 0x020fe20003f25270 */
[----:B------:R-:W-:-:S12]  /*ebe0*/  IMAD.MOV.U32 R7, RZ, RZ, 0x64 ;  /* 0x00000064ff077424 */ /* 0x000fd800078e00ff */
[----:B------:R-:W-:Y:S05]  /*ebf0*/  @!P1 BRA `(.L_x_179) ;  /* 0x0000004400ec9947 */ /* 0x000fea0003800000 */
[----:B------:R-:W-:Y:S01]  /*ec00*/  @!P0 IMAD.MOV.U32 R6, RZ, RZ, R5 ;  /* 0x000000ffff068224 */ /* 0x000fe200078e0005 */
[----:B------:R0:W5:Y:S04]  /*ec10*/  LDG.E R8, desc[UR4][R2.64+0x70] ;  /* 0x0000700402087981 */ /* 0x000168000c1e1900 */
[----:B------:R0:W5:Y:S04]  /*ec20*/  LDG.E R10, desc[UR4][R2.64+0x20] ;  /* 0x00002004020a7981 */ /* 0x000168000c1e1900 */
[----:B------:R0:W5:Y:S01]  /*ec30*/  @!P0 LDG.E R5, desc[UR4][R2.64+0x54] ;  /* 0x0000540402058981 */ /* 0x000162000c1e1900 */
[----:B------:R-:W-:Y:S01]  /*ec40*/  BSSY.RECONVERGENT B3, `(.L_x_234) ;  /* 0x0000012000037945 */ /* 0x000fe20003800200 */
[----:B------:R-:W-:-:S02]  /*ec50*/  @!P0 IMAD.MOV.U32 R0, RZ, RZ, RZ ;  /* 0x000000ffff008224 */ /* 0x000fc400078e00ff */
[----:B------:R-:W-:Y:S01]  /*ec60*/  @!P0 IMAD.MOV.U32 R4, RZ, RZ, 0x1 ;  /* 0x00000001ff048424 */ /* 0x000fe200078e00ff */
[----:B------:R-:W-:Y:S06]  /*ec70*/  @!P0 BRA `(.L_x_235) ;  /* 0x0000000000388947 */ /* 0x000fec0003800000 */
[----:B0-----:R-:W2:Y:S04]  /*ec80*/  LDG.E R9, desc[UR4][R2.64] ;  /* 0x0000000402097981 */ /* 0x001ea8000c1e1900 */
[----:B-----5:R-:W3:Y:S01]  /*ec90*/  LDG.E R5, desc[UR4][R2.64+0x54] ;  /* 0x0000540402057981 */ /* 0x020ee2000c1e1900 */
[----:B------:R-:W-:Y:S02]  /*eca0*/  IMAD.MOV.U32 R4, RZ, RZ, 0x3 ;  /* 0x00000003ff047424 */ /* 0x000fe400078e00ff */
[----:B------:R-:W-:Y:S01]  /*ecb0*/  IMAD.MOV.U32 R0, RZ, RZ, RZ ;  /* 0x000000ffff007224 */ /* 0x000fe200078e00ff */
[----:B--2---:R-:W-:-:S04]  /*ecc0*/  ISETP.NE.AND P0, PT, R6, R9, PT ;  /* 0x000000090600720c */ /* 0x004fc80003f05270 */
[----:B------:R-:W-:-:S04]  /*ecd0*/  ISETP.NE.AND P0, PT, R9, RZ, !P0 ;  /* 0x000000ff0900720c */ /* 0x000fc80004705270 */
[----:B------:R-:W-:Y:S02]  /*ece0*/  ISETP.NE.AND P2, PT, R9, 0x2, P0 ;  /* 0x000000020900780c */ /* 0x000fe40000745270 */
[----:B------:R-:W-:-:S07]  /*ecf0*/  SEL R4, R4, 0x2, P0 ;  /* 0x0000000204047807 */ /* 0x000fce0000000000 */
[----:B---3--:R-:W-:Y:S01]  /*ed00*/  @P0 ISETP.NE.AND P1, PT, R5, RZ, PT ;  /* 0x000000ff0500020c */ /* 0x008fe20003f25270 */
[----:B------:R-:W-:Y:S02]  /*ed10*/  @P0 IMAD.MOV.U32 R6, RZ, RZ, R9 ;  /* 0x000000ffff060224 */ /* 0x000fe400078e0009 */
[----:B------:R-:W-:Y:S01]  /*ed20*/  @P0 IMAD.MOV.U32 R4, RZ, RZ, 0x3 ;  /* 0x00000003ff040424 */ /* 0x000fe200078e00ff */
[----:B------:R-:W-:Y:S02]  /*ed30*/  @P0 SEL R7, RZ, 0x1, P1 ;  /* 0x00000001ff070807 */ /* 0x000fe40000800000 */
[----:B------:R-:W-:-:S05]  /*ed40*/  @P2 SEL R7, RZ, 0xfffffffe, P1 ;  /* 0xfffffffeff072807 */ /* 0x000fca0000800000 */
[----:B------:R-:W-:-:S07]  /*ed50*/  @P0 IMAD.MOV.U32 R0, RZ, RZ, R7 ;  /* 0x000000ffff000224 */ /* 0x000fce00078e0007 */
.L_x_235:
[----:B------:R-:W-:Y:S05]  /*ed60*/  BSYNC.RECONVERGENT B3 ;  /* 0x0000000000037941 */ /* 0x000fea0003800200 */
.L_x_234:
[----:B-----5:R-:W-:Y:S01]  /*ed70*/  ISETP.NE.AND P0, PT, R5, R6, PT ;  /* 0x000000060500720c */ /* 0x020fe20003f05270 */
[----:B------:R-:W-:Y:S03]  /*ed80*/  BSSY.RECONVERGENT B3, `(.L_x_236) ;  /* 0x000000e000037945 */ /* 0x000fe60003800200 */
[----:B------:R-:W-:Y:S01]  /*ed90*/  ISETP.EQ.OR P0, PT, R6, RZ, P0 ;  /* 0x000000ff0600720c */ /* 0x000fe20000702670 */
[----:B------:R-:W-:-:S12]  /*eda0*/  IMAD.MOV.U32 R6, RZ, RZ, 0x1 ;  /* 0x00000001ff067424 */ /* 0x000fd800078e00ff */
[----:B------:R-:W-:Y:S05]  /*edb0*/  @P0 BRA `(.L_x_237) ;  /* 0x0000000000280947 */ /* 0x000fea0003800000 */
[----:B------:R-:W-:-:S05]  /*edc0*/  VIADD R6, R4, 0x1 ;  /* 0x0000000104067836 */ /* 0x000fca0000000000 */
[----:B------:R-:W-:-:S13]  /*edd0*/  ISETP.NE.AND P0, PT, R6, 0x3, PT ;  /* 0x000000030600780c */ /* 0x000fda0003f05270 */
[----:B------:R-:W-:Y:S05]  /*ede0*/  @P0 BRA `(.L_x_237) ;  /* 0x00000000001c0947 */ /* 0x000fea0003800000 */
[----:B------:R-:W5:Y:S01]  /*edf0*/  LDG.E R4, desc[UR4][R2.64+0x70] ;  /* 0x0000700402047981 */ /* 0x000f62000c1e1900 */
[----:B------:R-:W-:Y:S01]  /*ee00*/  ISETP.NE.AND P1, PT, R5, 0x2, PT ;  /* 0x000000020500780c */ /* 0x000fe20003f25270 */
[----:B------:R-:W-:Y:S01]  /*ee10*/  IMAD.MOV.U32 R6, RZ, RZ, 0x3 ;  /* 0x00000003ff067424 */ /* 0x000fe200078e00ff */
[----:B-----5:R-:W-:-:S04]  /*ee20*/  ISETP.NE.AND P0, PT, R4, RZ, PT ;  /* 0x000000ff0400720c */ /* 0x020fc80003f05270 */
[----:B------:R-:W-:-:S07]  /*ee30*/  SEL R7, RZ, 0x1, P0 ;  /* 0x00000001ff077807 */ /* 0x000fce0000000000 */
[----:B------:R-:W-:-:S05]  /*ee40*/  @P1 SEL R7, RZ, 0xfffffffe, P0 ;  /* 0xfffffffeff071807 */ /* 0x000fca0000000000 */
[----:B------:R-:W-:-:S07]  /*ee50*/  IMAD.IADD R0, R0, 0x1, R7 ;  /* 0x0000000100007824 */ /* 0x000fce00078e0207 */
.L_x_237:
[----:B------:R-:W-:Y:S05]  /*ee60*/  BSYNC.RECONVERGENT B3 ;  /* 0x0000000000037941 */ /* 0x000fea0003800200 */
.L_x_236:
[----:B------:R-:W-:Y:S01]  /*ee70*/  ISETP.NE.AND P0, PT, R6, 0x2, PT ;  /* 0x000000020600780c */ /* 0x000fe20003f05270 */
[----:B------:R-:W2:Y:S04]  /*ee80*/  LDG.E R4, desc[UR4][R2.64+0x3c] ;  /* 0x00003c0402047981 */ /* 0x000ea8000c1e1900 */
[----:B0-----:R-:W3:Y:S01]  /*ee90*/  LDG.E R9, desc[UR4][R2.64+0x4] ;  /* 0x0000040402097981 */ /* 0x001ee2000c1e1900 */
[----:B------:R-:W-:-:S03]  /*eea0*/  ISETP.NE.OR P0, PT, R8, R5, P0 ;  /* 0x000000050800720c */ /* 0x000fc60000705670 */
[----:B------:R-:W4:Y:S01]  /*eeb0*/  LDG.E R7, desc[UR4][R2.64+0x58] ;  /* 0x0000580402077981 */ /* 0x000f22000c1e1900 */
[----:B------:R-:W-:-:S03]  /*eec0*/  ISETP.EQ.OR P0, PT, R5, RZ, P0 ;  /* 0x000000ff0500720c */ /* 0x000fc60000702670 */
[----:B------:R0:W5:Y:S04]  /*eed0*/  LDG.E R8, desc[UR4][R2.64+0x74] ;  /* 0x0000740402087981 */ /* 0x000168000c1e1900 */
[----:B------:R0:W5:Y:S06]  /*eee0*/  LDG.E R11, desc[UR4][R2.64+0x24] ;  /* 0x00002404020b7981 */ /* 0x00016c000c1e1900 */
[----:B------:R-:W4:Y:S01]  /*eef0*/  @!P0 LDG.E R6, desc[UR4][R2.64+0x8c] ;  /* 0x00008c0402068981 */ /* 0x000f22000c1e1900 */
[----:B------:R-:W-:Y:S01]  /*ef00*/  ISETP.NE.AND P5, PT, R5, 0x2, !P0 ;  /* 0x000000020500780c */ /* 0x000fe200047a5270 */
[----:B------:R-:W-:Y:S01]  /*ef10*/  BSSY.RECONVERGENT B3, `(.L_x_238) ;  /* 0x0000022000037945 */ /* 0x000fe20003800200 */
[----:B--2---:R-:W-:-:S02]  /*ef20*/  ISETP.NE.AND P1, PT, R4, R10, PT ;  /* 0x0000000a0400720c */ /* 0x004fc40003f25270 */
[C---:B---3--:R-:W-:Y:S02]  /*ef30*/  ISETP.NE.AND P2, PT, R10.reuse, R9, PT ;  /* 0x000000090a00720c */ /* 0x048fe40003f45270 */
[----:B------:R-:W-:Y:S02]  /*ef40*/  ISETP.EQ.OR P1, PT, R10, RZ, P1 ;  /* 0x000000ff0a00720c */ /* 0x000fe40000f22670 */
[----:B------:R-:W-:-:S04]  /*ef50*/  ISETP.EQ.OR P2, PT, R9, RZ, P2 ;  /* 0x000000ff0900720c */ /* 0x000fc80001742670 */
[----:B------:R-:W-:Y:S02]  /*ef60*/  PLOP3.LUT P4, PT, P1, P2, PT, 0xf8, 0x8f ;  /* 0x00000000008f781c */ /* 0x000fe40000f85f70 */
[----:B----4-:R-:W-:-:S11]  /*ef70*/  @!P0 ISETP.NE.AND P3, PT, R6, RZ, PT ;  /* 0x000000ff0600820c */ /* 0x010fd60003f65270 */
[----:B------:R-:W-:Y:S01]  /*ef80*/  @!P4 IMAD.MOV.U32 R4, RZ, RZ, R9 ;  /* 0x000000ffff04c224 */ /* 0x000fe200078e0009 */
[----:B------:R-:W-:Y:S02]  /*ef90*/  @!P0 SEL R5, RZ, 0x1, P3 ;  /* 0x00000001ff058807 */ /* 0x000fe40001800000 */
[----:B------:R-:W-:Y:S02]  /*efa0*/  @P5 SEL R5, RZ, 0xfffffffe, P3 ;  /* 0xfffffffeff055807 */ /* 0x000fe40001800000 */
[----:B------:R-:W-:Y:S02]  /*efb0*/  ISETP.NE.AND P3, PT, R7, R4, PT ;  /* 0x000000040700720c */ /* 0x000fe40003f65270 */
[----:B------:R-:W-:Y:S02]  /*efc0*/  ISETP.NE.AND P6, PT, R9, 0x2, !P4 ;  /* 0x000000020900780c */ /* 0x000fe400067c5270 */
[----:B------:R-:W-:Y:S01]  /*efd0*/  ISETP.EQ.OR P3, PT, R4, RZ, P3 ;  /* 0x000000ff0400720c */ /* 0x000fe20001f62670 */
[----:B------:R-:W-:Y:S01]  /*efe0*/  IMAD.MOV.U32 R6, RZ, RZ, 0x3 ;  /* 0x00000003ff067424 */ /* 0x000fe200078e00ff */
[----:B------:R-:W-:Y:S01]  /*eff0*/  @!P4 ISETP.NE.AND P5, PT, R7, RZ, PT ;  /* 0x000000ff0700c20c */ /* 0x000fe20003fa5270 */
[----:B------:R-:W-:-:S03]  /*f000*/  @!P0 IMAD.IADD R0, R0, 0x1, R5 ;  /* 0x0000000100008824 */ /* 0x000fc600078e0205 */
[----:B------:R-:W-:Y:S02]  /*f010*/  @!P4 SEL R9, RZ, 0x1, P5 ;  /* 0x00000001ff09c807 */ /* 0x000fe40002800000 */
[----:B------:R-:W-:-:S03]  /*f020*/  SEL R4, R6, 0x2, !P2 ;  /* 0x0000000206047807 */ /* 0x000fc60005000000 */
[----:B------:R-:W-:Y:S01]  /*f030*/  @P6 SEL R9, RZ, 0xfffffffe, P5 ;  /* 0xfffffffeff096807 */ /* 0x000fe20002800000 */
[----:B------:R-:W-:Y:S01]  /*f040*/  IMAD.MOV.U32 R5, RZ, RZ, 0x1 ;  /* 0x00000001ff057424 */ /* 0x000fe200078e00ff */
[----:B------:R-:W-:Y:S01]  /*f050*/  SEL R4, R4, 0x1, !P1 ;  /* 0x0000000104047807 */ /* 0x000fe20004800000 */
[----:B------:R-:W-:Y:S02]  /*f060*/  @!P4 IMAD.MOV.U32 R4, RZ, RZ, 0x3 ;  /* 0x00000003ff04c424 */ /* 0x000fe400078e00ff */
[----:B------:R-:W-:Y:S01]  /*f070*/  @!P4 IMAD.IADD R0, R0, 0x1, R9 ;  /* 0x000000010000c824 */ /* 0x000fe200078e0209 */
[----:B0-----:R-:W-:Y:S06]  /*f080*/  @P3 BRA `(.L_x_239) ;  /* 0x0000000000283947 */ /* 0x001fec0003800000 */
[----:B------:R-:W-:-:S05]  /*f090*/  VIADD R5, R4, 0x1 ;  /* 0x0000000104057836 */ /* 0x000fca0000000000 */
[----:B------:R-:W-:-:S13]  /*f0a0*/  ISETP.NE.AND P0, PT, R5, 0x3, PT ;  /* 0x000000030500780c */ /* 0x000fda0003f05270 */
[----:B------:R-:W-:Y:S05]  /*f0b0*/  @P0 BRA `(.L_x_239) ;  /* 0x00000000001c0947 */ /* 0x000fea0003800000 */
[----:B------:R-:W2:Y:S01]  /*f0c0*/  LDG.E R4, desc[UR4][R2.64+0x74] ;  /* 0x0000740402047981 */ /* 0x000ea2000c1e1900 */
[----:B------:R-:W-:Y:S01]  /*f0d0*/  ISETP.NE.AND P1, PT, R7, 0x2, PT ;  /* 0x000000020700780c */ /* 0x000fe20003f25270 */
[----:B------:R-:W-:Y:S01]  /*f0e0*/  IMAD.MOV.U32 R5, RZ, RZ, 0x3 ;  /* 0x00000003ff057424 */ /* 0x000fe200078e00ff */
[----:B--2---:R-:W-:-:S04]  /*f0f0*/  ISETP.NE.AND P0, PT, R4, RZ, PT ;  /* 0x000000ff0400720c */ /* 0x004fc80003f05270 */
[----:B------:R-:W-:-:S07]  /*f100*/  SEL R9, RZ, 0x1, P0 ;  /* 0x00000001ff097807 */ /* 0x000fce0000000000 */
[----:B------:R-:W-:-:S05]  /*f110*/  @P1 SEL R9, RZ, 0xfffffffe, P0 ;  /* 0xfffffffeff091807 */ /* 0x000fca0000000000 */
[----:B------:R-:W-:-:S07]  /*f120*/  IMAD.IADD R0, R0, 0x1, R9 ;  /* 0x0000000100007824 */ /* 0x000fce00078e0209 */
.L_x_239:
[----:B------:R-:W-:Y:S05]  /*f130*/  BSYNC.RECONVERGENT B3 ;  /* 0x0000000000037941 */ /* 0x000fea0003800200 */
.L_x_238:
[----:B------:R-:W-:Y:S01]  /*f140*/  ISETP.NE.AND P0, PT, R5, 0x2, PT ;  /* 0x000000020500780c */ /* 0x000fe20003f05270 */
[----:B------:R-:W2:Y:S04]  /*f150*/  LDG.E R4, desc[UR4][R2.64+0x40] ;  /* 0x0000400402047981 */ /* 0x000ea8000c1e1900 */
[----:B------:R-:W3:Y:S01]  /*f160*/  LDG.E R9, desc[UR4][R2.64+0x8] ;  /* 0x0000080402097981 */ /* 0x000ee2000c1e1900 */
[----:B-----5:R-:W-:-:S03]  /*f170*/  ISETP.NE.OR P0, PT, R8, R7, P0 ;  /* 0x000000070800720c */ /* 0x020fc60000705670 */
        /* <DEDUP_REMOVED lines=13> */
[--C-:B------:R-:W-:Y:S02]  /*f250*/  @P4 IMAD.MOV.U32 R7, RZ, RZ, R8.reuse ;  /* 0x000000ffff074224 */ /* 0x100fe400078e0008 */
[----:B------:R-:W-:Y:S02]  /*f260*/  @!P4 IMAD.MOV.U32 R4, RZ, RZ, R9 ;  /* 0x000000ffff04c224 */ /* 0x000fe400078e0009 */
[----:B------:R-:W-:Y:S01]  /*f270*/  @!P4 IMAD.MOV.U32 R7, RZ, RZ, R8 ;  /* 0x000000ffff07c224 */ /* 0x000fe200078e0008 */
[----:B------:R-:W-:Y:S02]  /*f280*/  @!P0 SEL R5, RZ, 0x1, P3 ;  /* 0x00000001ff058807 */ /* 0x000fe40001800000 */
[----:B------:R-:W-:Y:S02]  /*f290*/  @P5 SEL R5, RZ, 0xfffffffe, P3 ;  /* 0xfffffffeff055807 */ /* 0x000fe40001800000 */
[----:B------:R-:W-:Y:S02]  /*f2a0*/  ISETP.NE.AND P3, PT, R7, R4, PT ;  /* 0x000000040700720c */ /* 0x000fe40003f65270 */
[----:B------:R-:W-:-:S02]  /*f2b0*/  ISETP.NE.AND P6, PT, R9, 0x2, !P4 ;  /* 0x000000020900780c */ /* 0x000fc400067c5270 */
[----:B------:R-:W-:Y:S02]  /*f2c0*/  ISETP.EQ.OR P3, PT, R4, RZ, P3 ;  /* 0x000000ff0400720c */ /* 0x000fe40001f62670 */
[----:B------:R-:W-:Y:S01]  /*f2d0*/  @!P4 ISETP.NE.AND P5, PT, R8, RZ, PT ;  /* 0x000000ff0800c20c */ /* 0x000fe20003fa5270 */
[----:B------:R-:W-:Y:S01]  /*f2e0*/  @!P0 IMAD.IADD R0, R0, 0x1, R5 ;  /* 0x0000000100008824 */ /* 0x000fe200078e0205 */
[----:B------:R-:W-:Y:S02]  /*f2f0*/  SEL R4, R6, 0x2, !P2 ;  /* 0x0000000206047807 */ /* 0x000fe40005000000 */
[----:B------:R-:W-:-:S05]  /*f300*/  @!P4 SEL R9, RZ, 0x1, P5 ;  /* 0x00000001ff09c807 */ /* 0x000fca0002800000 */
        /* <DEDUP_REMOVED lines=16> */
.L_x_241:
[----:B------:R-:W-:Y:S05]  /*f410*/  BSYNC.RECONVERGENT B3 ;  /* 0x0000000000037941 */ /* 0x000fea0003800200 */
.L_x_240:
        /* <DEDUP_REMOVED lines=45> */
.L_x_243:
[----:B------:R-:W-:Y:S05]  /*f6f0*/  BSYNC.RECONVERGENT B3 ;  /* 0x0000000000037941 */ /* 0x000fea0003800200 */
.L_x_242:
        /* <DEDUP_REMOVED lines=45> */
.L_x_245:
[----:B------:R-:W-:Y:S05]  /*f9d0*/  BSYNC.RECONVERGENT B3 ;  /* 0x0000000000037941 */ /* 0x000fea0003800200 */
.L_x_244:
        /* <DEDUP_REMOVED lines=45> */
.L_x_247:
[----:B------:R-:W-:Y:S05]  /*fcb0*/  BSYNC.RECONVERGENT B3 ;  /* 0x0000000000037941 */ /* 0x000fea0003800200 */
.L_x_246:
[----:B------:R-:W-:Y:S01]  /*fcc0*/  ISETP.NE.AND P0, PT, R5, 0x2, PT ;  /* 0x000000020500780c */ /* 0x000fe20003f05270 */
[----:B------:R-:W2:Y:S04]  /*fcd0*/  LDG.E R4, desc[UR4][R2.64+0x50] ;  /* 0x0000500402047981 */ /* 0x000ea8000c1e1900 */
[----:B------:R-:W3:Y:S01]  /*fce0*/  LDG.E R8, desc[UR4][R2.64+0x18] ;  /* 0x0000180402087981 */ /* 0x000ee2000c1e1900 */
[----:B-----5:R-:W-:-:S03]  /*fcf0*/  ISETP.NE.OR P0, PT, R10, R7, P0 ;  /* 0x000000070a00720c */ /* 0x020fc60000705670 */
[----:B------:R-:W4:Y:S01]  /*fd00*/  LDG.E R9, desc[UR4][R2.64+0x6c] ;  /* 0x00006c0402097981 */ /* 0x000f22000c1e1900 */
[----:B------:R-:W-:-:S03]  /*fd10*/  ISETP.EQ.OR P0, PT, R7, RZ, P0 ;  /* 0x000000ff0700720c */ /* 0x000fc60000702670 */
[----:B------:R0:W5:Y:S10]  /*fd20*/  LDG.E R10, desc[UR4][R2.64+0x88] ;  /* 0x00008804020a7981 */ /* 0x000174000c1e1900 */
        /* <DEDUP_REMOVED lines=37> */
.L_x_249:
[----:B------:R-:W-:Y:S05]  /*ff80*/  BSYNC.RECONVERGENT B3 ;  /* 0x0000000000037941 */ /* 0x000fea0003800200 */
.L_x_248:
[----:B------:R-:W-:Y:S01]  /*ff90*/  ISETP.NE.AND P0, PT, R5, 0x2, PT ;  /* 0x000000020500780c */ /* 0x000fe20003f05270 */
[----:B------:R-:W-:Y:S01]  /*ffa0*/  BSSY.RECONVERGENT B3, `(.L_x_250) ;  /* 0x000000b000037945 */ /* 0x000fe20003800200 */
[----:B------:R-:W-:Y:S02]  /*ffb0*/  IADD3 R4, P2, PT, R2, 0xc, RZ ;  /* 0x0000000c02047810 */ /* 0x000fe40007f5e0ff */
[----:B-----5:R-:W-:-:S04]  /*ffc0*/  ISETP.NE.OR P0, PT, R10, R7, P0 ;  /* 0x000000070a00720c */ /* 0x020fc80000705670 */
[----:B------:R-:W-:-:S13]  /*ffd0*/  ISETP.EQ.OR P0, PT, R7, RZ, P0 ;  /* 0x000000ff0700720c */ /* 0x000fda0000702670 */
[----:B------:R-:W-:Y:S05]  /*ffe0*/  @P0 BRA `(.L_x_251) ;  /* 0x0000000000180947 */ /* 0x000fea0003800000 */
[----:B------:R-:W2:Y:S01]  /*fff0*/  LDG.E R5, desc[UR4][R2.64+0xa4] ;  /* 0x0000a40402057981 */ /* 0x000ea2000c1e1900 */
[----:B------:R-:W-:Y:S02]  /*10000*/  ISETP.NE.AND P1, PT, R7, 0x2, PT ;  /* 0x000000020700780c */ /* 0x000fe40003f25270 */
[----:B--2---:R-:W-:-:S04]  /*10010*/  ISETP.NE.AND P0, PT, R5, RZ, PT ;  /* 0x000000ff0500720c */ /* 0x004fc80003f05270 */
[----:B------:R-:W-:-:S07]  /*10020*/  SEL R5, RZ, 0x1, P0 ;  /* 0x00000001ff057807 */ /* 0x000fce0000000000 */
[----:B------:R-:W-:-:S05]  /*10030*/  @P1 SEL R5, RZ, 0xfffffffe, P0 ;  /* 0xfffffffeff051807 */ /* 0x000fca0000000000 */
[----:B------:R-:W-:-:S07]  /*10040*/  IMAD.IADD R0, R0, 0x1, R5 ;  /* 0x0000000100007824 */ /* 0x000fce00078e0205 */
.L_x_251:
[----:B------:R-:W-:Y:S05]  /*10050*/  BSYNC.RECONVERGENT B3 ;  /* 0x0000000000037941 */ /* 0x000fea0003800200 */
.L_x_250:
[----:B------:R-:W-:Y:S02]  /*10060*/  IMAD.MOV.U32 R12, RZ, RZ, RZ ;  /* 0x000000ffff0c7224 */ /* 0x000fe400078e00ff */
[----:B------:R-:W-:-:S07]  /*10070*/  IMAD.X R5, RZ, RZ, R3, P2 ;  /* 0x000000ffff057224 */ /* 0x000fce00010e0603 */
.L_x_258:
[----:B------:R-:W2:Y:S04]  /*10080*/  LDG.E R6, desc[UR4][R4.64+-0x8] ;  /* 0xfffff80404067981 */ /* 0x000ea8000c1e1900 */
[----:B------:R-:W2:Y:S04]  /*10090*/  LDG.E R11, desc[UR4][R4.64+-0x4] ;  /* 0xfffffc04040b7981 */ /* 0x000ea8000c1e1900 */
[----:B------:R-:W3:Y:S04]  /*100a0*/  LDG.E R7, desc[UR4][R4.64+-0xc] ;  /* 0xfffff40404077981 */ /* 0x000ee8000c1e1900 */
[----:B------:R-:W4:Y:S04]  /*100b0*/  LDG.E R8, desc[UR4][R4.64] ;  /* 0x0000000404087981 */ /* 0x000f28000c1e1900 */
[----:B------:R-:W4:Y:S04]  /*100c0*/  LDG.E R13, desc[UR4][R4.64+0x4] ;  /* 0x00000404040d7981 */ /* 0x000f28000c1e1900 */
[----:B------:R0:W5:Y:S01]  /*100d0*/  LDG.E R10, desc[UR4][R4.64+0x8] ;  /* 0x00000804040a7981 */ /* 0x000162000c1e1900 */
[----:B------:R-:W-:Y:S01]  /*100e0*/  PLOP3.LUT P2, PT, PT, PT, PT, 0x8, 0x80 ;  /* 0x000000000080781c */ /* 0x000fe20003f4e170 */
[----:B------:R-:W-:Y:S01]  /*100f0*/  BSSY.RECONVERGENT B3, `(.L_x_252) ;  /* 0x0000027000037945 */ /* 0x000fe20003800200 */
[----:B--2---:R-:W-:-:S02]  /*10100*/  ISETP.NE.AND P0, PT, R11, R6, PT ;  /* 0x000000060b00720c */ /* 0x004fc40003f05270 */
[C---:B---3--:R-:W-:Y:S02]  /*10110*/  ISETP.NE.AND P1, PT, R6.reuse, R7, PT ;  /* 0x000000070600720c */ /* 0x048fe40003f25270 */
[----:B------:R-:W-:Y:S01]  /*10120*/  ISETP.EQ.OR P0, PT, R6, RZ, P0 ;  /* 0x000000ff0600720c */ /* 0x000fe20000702670 */
[----:B------:R-:W-:Y:S01]  /*10130*/  IMAD.MOV.U32 R6, RZ, RZ, 0x3 ;  /* 0x00000003ff067424 */ /* 0x000fe200078e00ff */
[----:B------:R-:W-:-:S04]  /*10140*/  ISETP.EQ.OR P1, PT, R7, RZ, P1 ;  /* 0x000000ff0700720c */ /* 0x000fc80000f22670 */
[----:B------:R-:W-:Y:S02]  /*10150*/  PLOP3.LUT P3, PT, P0, P1, PT, 0xf8, 0x8f ;  /* 0x00000000008f781c */ /* 0x000fe40000763f70 */
[----:B------:R-:W-:Y:S02]  /*10160*/  SEL R6, R6, 0x2, !P1 ;  /* 0x0000000206067807 */ /* 0x000fe40004800000 */
[----:B----4-:R-:W-:Y:S02]  /*10170*/  ISETP.NE.AND P6, PT, R13, R8, PT ;  /* 0x000000080d00720c */ /* 0x010fe40003fc5270 */
[----:B------:R-:W-:-:S07]  /*10180*/  SEL R6, R6, 0x1, !P0 ;  /* 0x0000000106067807 */ /* 0x000fce0004000000 */
[----:B------:R-:W-:Y:S02]  /*10190*/  @P3 IMAD.MOV.U32 R7, RZ, RZ, R11 ;  /* 0x000000ffff073224 */ /* 0x000fe400078e000b */
[----:B------:R-:W-:-:S03]  /*101a0*/  @!P3 IMAD.MOV.U32 R6, RZ, RZ, 0x3 ;  /* 0x00000003ff06b424 */ /* 0x000fc600078e00ff */
[C---:B------:R-:W-:Y:S02]  /*101b0*/  @!P3 ISETP.NE.AND P4, PT, R7.reuse, 0x2, PT ;  /* 0x000000020700b80c */ /* 0x040fe40003f85270 */
[C---:B------:R-:W-:Y:S02]  /*101c0*/  ISETP.NE.AND P1, PT, R8.reuse, R7, PT ;  /* 0x000000070800720c */ /* 0x040fe40003f25270 */
[----:B------:R-:W-:Y:S02]  /*101d0*/  @!P3 PLOP3.LUT P2, PT, P4, PT, PT, 0x80, 0x8 ;  /* 0x000000000008b81c */ /* 0x000fe4000274f070 */
[----:B------:R-:W-:Y:S01]  /*101e0*/  ISETP.EQ.OR P5, PT, R7, RZ, P1 ;  /* 0x000000ff0700720c */ /* 0x000fe20000fa2670 */
[----:B------:R-:W-:Y:S01]  /*101f0*/  IMAD.MOV.U32 R7, RZ, RZ, 0x1 ;  /* 0x00000001ff077424 */ /* 0x000fe200078e00ff */
[C---:B------:R-:W-:Y:S02]  /*10200*/  @!P3 ISETP.NE.AND P4, PT, R8.reuse, RZ, PT ;  /* 0x000000ff0800b20c */ /* 0x040fe40003f85270 */
[----:B------:R-:W-:-:S02]  /*10210*/  ISETP.EQ.OR P1, PT, R8, RZ, P6 ;  /* 0x000000ff0800720c */ /* 0x000fc40003722670 */
[----:B------:R-:W-:-:S05]  /*10220*/  @!P3 SEL R9, RZ, 0x1, P4 ;  /* 0x00000001ff09b807 */ /* 0x000fca0002000000 */
[----:B------:R-:W-:-:S05]  /*10230*/  @P2 SEL R9, RZ, 0xfffffffe, P4 ;  /* 0xfffffffeff092807 */ /* 0x000fca0002000000 */
[----:B------:R-:W-:Y:S01]  /*10240*/  @!P3 IMAD.IADD R0, R0, 0x1, R9 ;  /* 0x000000010000b824 */ /* 0x000fe200078e0209 */
[----:B0-----:R-:W-:Y:S06]  /*10250*/  @P5 BRA `(.L_x_253) ;  /* 0x0000000000405947 */ /* 0x001fec0003800000 */
[----:B------:R-:W-:-:S05]  /*10260*/  VIADD R7, R6, 0x1 ;  /* 0x0000000106077836 */ /* 0x000fca0000000000 */
[----:B------:R-:W-:-:S13]  /*10270*/  ISETP.NE.AND P0, PT, R7, 0x3, PT ;  /* 0x000000030700780c */ /* 0x000fda0003f05270 */
[----:B------:R-:W-:Y:S05]  /*10280*/  @P0 BRA `(.L_x_253) ;  /* 0x0000000000340947 */ /* 0x000fea0003800000 */
[----:B------:R-:W2:Y:S01]  /*10290*/  LDG.E R6, desc[UR4][R4.64+0x4] ;  /* 0x0000040404067981 */ /* 0x000ea2000c1e1900 */
[----:B------:R-:W-:Y:S01]  /*102a0*/  ISETP.NE.AND P2, PT, R11, RZ, PT ;  /* 0x000000ff0b00720c */ /* 0x000fe20003f45270 */
[----:B------:R-:W-:-:S12]  /*102b0*/  IMAD.MOV.U32 R7, RZ, RZ, 0x2 ;  /* 0x00000002ff077424 */ /* 0x000fd800078e00ff */
[----:B------:R-:W-:Y:S01]  /*102c0*/  @P2 IMAD.MOV R7, RZ, RZ, 0x1 ;  /* 0x00000001ff072424 */ /* 0x000fe200078e02ff */
[----:B--2---:R-:W-:Y:S02]  /*102d0*/  ISETP.NE.AND P0, PT, R6, RZ, PT ;  /* 0x000000ff0600720c */ /* 0x004fe40003f05270 */
[----:B------:R-:W-:Y:S02]  /*102e0*/  SEL R6, RZ, 0x1, P2 ;  /* 0x00000001ff067807 */ /* 0x000fe40001000000 */
[----:B------:R-:W-:-:S09]  /*102f0*/  ISETP.NE.AND P2, PT, R8, 0x2, PT ;  /* 0x000000020800780c */ /* 0x000fd20003f45270 */
[----:B------:R-:W-:-:S04]  /*10300*/  @P0 IMAD.MOV R7, RZ, RZ, R6 ;  /* 0x000000ffff070224 */ /* 0x000fc800078e0206 */
[----:B------:R-:W-:Y:S02]  /*10310*/  IMAD.MOV.U32 R9, RZ, RZ, R7 ;  /* 0x000000ffff097224 */ /* 0x000fe400078e0007 */
[----:B------:R-:W-:Y:S02]  /*10320*/  IMAD.MOV.U32 R7, RZ, RZ, 0x3 ;  /* 0x00000003ff077424 */ /* 0x000fe400078e00ff */
[----:B------:R-:W-:-:S04]  /*10330*/  IMAD.SHL.U32 R6, R9, 0x2, RZ ;  /* 0x0000000209067824 */ /* 0x000fc800078e00ff */
[----:B------:R-:W-:-:S04]  /*10340*/  @P2 IMAD.MOV R9, RZ, RZ, -R6 ;  /* 0x000000ffff092224 */ /* 0x000fc800078e0a06 */
[----:B------:R-:W-:-:S07]  /*10350*/  IMAD.IADD R0, R0, 0x1, R9 ;  /* 0x0000000100007824 */ /* 0x000fce00078e0209 */
.L_x_253:
[----:B------:R-:W-:Y:S05]  /*10360*/  BSYNC.RECONVERGENT B3 ;  /* 0x0000000000037941 */ /* 0x000fea0003800200 */
.L_x_252:
[----:B------:R-:W-:Y:S01]  /*10370*/  BSSY.RECONVERGENT B3, `(.L_x_254) ;  /* 0x0000011000037945 */ /* 0x000fe20003800200 */
[----:B------:R-:W-:Y:S02]  /*10380*/  VIADD R12, R12, 0x1 ;  /* 0x000000010c0c7836 */ /* 0x000fe40000000000 */
[----:B------:R-:W-:Y:S02]  /*10390*/  IMAD.MOV.U32 R6, RZ, RZ, 0x1 ;  /* 0x00000001ff067424 */ /* 0x000fe400078e00ff */
[----:B------:R-:W-:Y:S01]  /*103a0*/  IMAD.MOV.U32 R9, RZ, RZ, R13 ;  /* 0x000000ffff097224 */ /* 0x000fe200078e000d */
[----:B------:R-:W-:Y:S06]  /*103b0*/  @P1 BRA `(.L_x_255) ;  /* 0x0000000000301947 */ /* 0x000fec0003800000 */
[----:B------:R-:W-:Y:S02]  /*103c0*/  VIADD R6, R7, 0x1 ;  /* 0x0000000107067836 */ /* 0x000fe40000000000 */
[----:B------:R-:W-:-:S03]  /*103d0*/  IMAD.MOV.U32 R9, RZ, RZ, R8 ;  /* 0x000000ffff097224 */ /* 0x000fc600078e0008 */
[----:B------:R-:W-:-:S13]  /*103e0*/  ISETP.NE.AND P0, PT, R6, 0x3, PT ;  /* 0x000000030600780c */ /* 0x000fda0003f05270 */
[----:B------:R-:W-:Y:S05]  /*103f0*/  @P0 BRA `(.L_x_255) ;  /* 0x0000000000200947 */ /* 0x000fea0003800000 */
[----:B------:R-:W2:Y:S01]  /*10400*/  LDG.E R6, desc[UR4][R4.64+0x8] ;  /* 0x0000080404067981 */ /* 0x000ea2000c1e1900 */
[----:B------:R-:W-:Y:S02]  /*10410*/  ISETP.NE.AND P1, PT, R8, 0x2, PT ;  /* 0x000000020800780c */ /* 0x000fe40003f25270 */
[----:B--2---:R-:W-:-:S04]  /*10420*/  ISETP.NE.AND P0, PT, R6, RZ, PT ;  /* 0x000000ff0600720c */ /* 0x004fc80003f05270 */
[----:B------:R-:W-:Y:S02]  /*10430*/  SEL R6, RZ, 0x2, P0 ;  /* 0x00000002ff067807 */ /* 0x000fe40000000000 */
[----:B------:R-:W-:-:S05]  /*10440*/  SEL R7, RZ, 0x1, P0 ;  /* 0x00000001ff077807 */ /* 0x000fca0000000000 */
[----:B------:R-:W-:Y:S02]  /*10450*/  @P1 IMAD.MOV R7, RZ, RZ, -R6 ;  /* 0x000000ffff071224 */ /* 0x000fe400078e0a06 */
[----:B------:R-:W-:Y:S02]  /*10460*/  IMAD.MOV.U32 R6, RZ, RZ, 0x3 ;  /* 0x00000003ff067424 */ /* 0x000fe400078e00ff */
[----:B------:R-:W-:-:S07]  /*10470*/  IMAD.IADD R0, R0, 0x1, R7 ;  /* 0x0000000100007824 */ /* 0x000fce00078e0207 */
.L_x_255:
[----:B------:R-:W-:Y:S05]  /*10480*/  BSYNC.RECONVERGENT B3 ;  /* 0x0000000000037941 */ /* 0x000fea0003800200 */
.L_x_254:
[----:B-----5:R-:W-:Y:S01]  /*10490*/  ISETP.NE.AND P0, PT, R10, R9, PT ;  /* 0x000000090a00720c */ /* 0x020fe20003f05270 */
[----:B------:R-:W-:Y:S01]  /*104a0*/  BSSY.RECONVERGENT B3, `(.L_x_256) ;  /* 0x0000017000037945 */ /* 0x000fe20003800200 */
[----:B------:R-:W-:Y:S01]  /*104b0*/  ISETP.NE.AND P1, PT, R12, 0x6, PT ;  /* 0x000000060c00780c */ /* 0x000fe20003f25270 */
[----:B------:R-:W-:Y:S01]  /*104c0*/  IMAD.MOV.U32 R7, RZ, RZ, 0x1 ;  /* 0x00000001ff077424 */ /* 0x000fe200078e00ff */
[----:B------:R-:W-:Y:S01]  /*104d0*/  ISETP.EQ.OR P0, PT, R9, RZ, P0 ;  /* 0x000000ff0900720c */ /* 0x000fe20000702670 */
[----:B------:R-:W-:-:S12]  /*104e0*/  IMAD.MOV.U32 R8, RZ, RZ, R10 ;  /* 0x000000ffff087224 */ /* 0x000fd800078e000a */
[----:B------:R-:W-:Y:S05]  /*104f0*/  @P0 BRA `(.L_x_257) ;  /* 0x0000000000440947 */ /* 0x000fea0003800000 */
[----:B------:R-:W-:Y:S02]  /*10500*/  VIADD R7, R6, 0x1 ;  /* 0x0000000106077836 */ /* 0x000fe40000000000 */
[----:B------:R-:W-:-:S03]  /*10510*/  IMAD.MOV.U32 R8, RZ, RZ, R9 ;  /* 0x000000ffff087224 */ /* 0x000fc600078e0009 */
        /* <DEDUP_REMOVED lines=15> */
.L_x_257:
[----:B------:R-:W-:Y:S05]  /*10610*/  BSYNC.RECONVERGENT B3 ;  /* 0x0000000000037941 */ /* 0x000fea0003800200 */
.L_x_256:
[----:B------:R0:W2:Y:S01]  /*10620*/  LDG.E R9, desc[UR4][R4.64+0xc] ;  /* 0x00000c0404097981 */ /* 0x0000a2000c1e1900 */
[----:B------:R-:W-:Y:S02]  /*10630*/  ISETP.NE.AND P0, PT, R7, 0x2, PT ;  /* 0x000000020700780c */ /* 0x000fe40003f05270 */
[----:B0-----:R-:W-:-:S05]  /*10640*/  IADD3 R4, P3, PT, R4, 0x1c, RZ ;  /* 0x0000001c04047810 */ /* 0x001fca0007f7e0ff */
[----:B------:R-:W-:Y:S01]  /*10650*/  IMAD.X R5, RZ, RZ, R5, P3 ;  /* 0x000000ffff057224 */ /* 0x000fe200018e0605 */
[----:B--2---:R-:W-:-:S04]  /*10660*/  ISETP.NE.OR P0, PT, R9, R8, P0 ;  /* 0x000000080900720c */ /* 0x004fc80000705670 */
[----:B------:R-:W-:-:S04]  /*10670*/  ISETP.EQ.OR P0, PT, R8, RZ, P0 ;  /* 0x000000ff0800720c */ /* 0x000fc80000702670 */
[----:B------:R-:W-:-:S09]  /*10680*/  ISETP.NE.AND P4, PT, R8, 0x2, !P0 ;  /* 0x000000020800780c */ /* 0x000fd20004785270 */
[----:B------:R-:W-:-:S04]  /*10690*/  @!P0 ISETP.NE.AND P2, PT, R10, RZ, PT ;  /* 0x000000ff0a00820c */ /* 0x000fc80003f45270 */
[----:B------:R-:W-:Y:S02]  /*106a0*/  @!P0 SEL R7, RZ, 0x1, P2 ;  /* 0x00000001ff078807 */ /* 0x000fe40001000000 */
[----:B------:R-:W-:-:S05]  /*106b0*/  @P4 SEL R7, RZ, 0xfffffffe, P2 ;  /* 0xfffffffeff074807 */ /* 0x000fca0001000000 */
[----:B------:R-:W-:Y:S01]  /*106c0*/  @!P0 IMAD.IADD R0, R0, 0x1, R7 ;  /* 0x0000000100008824 */ /* 0x000fe200078e0207 */
[----:B------:R-:W-:Y:S06]  /*106d0*/  @P1 BRA `(.L_x_258) ;  /* 0xfffffff800681947 */ /* 0x000fec000383ffff */
[----:B------:R-:W-:Y:S02]  /*106e0*/  IMAD.MOV.U32 R7, RZ, RZ, RZ ;  /* 0x000000ffff077224 */ /* 0x000fe400078e00ff */
[----:B------:R-:W-:Y:S02]  /*106f0*/  IMAD.MOV.U32 R6, RZ, RZ, 0x18 ;  /* 0x00000018ff067424 */ /* 0x000fe400078e00ff */
[----:B------:R-:W-:-:S07]  /*10700*/  IMAD.MOV.U32 R8, RZ, RZ, 0x20 ;  /* 0x00000020ff087424 */ /* 0x000fce00078e00ff */
.L_x_297:
[----:B------:R-:W-:-:S05]  /*10710*/  IMAD.WIDE.U32 R4, R7, 0x4, R2 ;  /* 0x0000000407047825 */ /* 0x000fca00078e0002 */
[----:B------:R-:W2:Y:S01]  /*10720*/  LDG.E R12, desc[UR4][R4.64] ;  /* 0x00000004040c7981 */ /* 0x000ea2000c1e1900 */
[----:B------:R-:W-:Y:S01]  /*10730*/  BSSY.RECONVERGENT B3, `(.L_x_259) ;  /* 0x000005d000037945 */ /* 0x000fe20003800200 */
[----:B--2---:R-:W-:-:S13]  /*10740*/  ISETP.NE.AND P0, PT, R12, RZ, PT ;  /* 0x000000ff0c00720c */ /* 0x004fda0003f05270 */
[----:B------:R-:W-:Y:S05]  /*10750*/  @!P0 BRA `(.L_x_260) ;  /* 0x0000000400688947 */ /* 0x000fea0003800000 */
[----:B------:R-:W2:Y:S01]  /*10760*/  LDG.E R9, desc[UR4][R4.64+0x20] ;  /* 0x0000200404097981 */ /* 0x000ea2000c1e1900 */
[----:B------:R-:W-:Y:S01]  /*10770*/  BSSY.RECONVERGENT B4, `(.L_x_261) ;  /* 0x0000018000047945 */ /* 0x000fe20003800200 */
[----:B------:R-:W-:Y:S01]  /*10780*/  PLOP3.LUT P0, PT, PT, PT, PT, 0x8, 0x80 ;  /* 0x000000000080781c */ /* 0x000fe20003f0e170 */
[----:B------:R-:W-:Y:S02]  /*10790*/  VIADD R11, R7, 0x8 ;  /* 0x00000008070b7836 */ /* 0x000fe40000000000 */
[----:B------:R-:W-:Y:S01]  /*107a0*/  IMAD.MOV.U32 R13, RZ, RZ, R7 ;  /* 0x000000ffff0d7224 */ /* 0x000fe200078e0007 */
[----:B--2---:R-:W-:-:S13]  /*107b0*/  ISETP.NE.AND P1, PT, R9, R12, PT ;  /* 0x0000000c0900720c */ /* 0x004fda0003f25270 */
[----:B------:R-:W-:Y:S05]  /*107c0*/  @P1 BRA `(.L_x_262) ;  /* 0x0000000000481947 */ /* 0x000fea0003800000 */
[----:B------:R-:W2:Y:S01]  /*107d0*/  LDG.E R9, desc[UR4][R4.64+0x40] ;  /* 0x0000400404097981 */ /* 0x000ea2000c1e1900 */
[----:B------:R-:W-:Y:S02]  /*107e0*/  VIADD R10, R7, 0x10 ;  /* 0x00000010070a7836 */ /* 0x000fe40000000000 */
[----:B------:R-:W-:Y:S02]  /*107f0*/  IMAD.MOV.U32 R13, RZ, RZ, R11 ;  /* 0x000000ffff0d7224 */ /* 0x000fe400078e000b */
[----:B------:R-:W-:Y:S01]  /*10800*/  IMAD.MOV.U32 R11, RZ, RZ, R10 ;  /* 0x000000ffff0b7224 */ /* 0x000fe200078e000a */
[----:B--2---:R-:W-:-:S13]  /*10810*/  ISETP.NE.AND P1, PT, R9, R12, PT ;  /* 0x0000000c0900720c */ /* 0x004fda0003f25270 */
[----:B------:R-:W-:Y:S05]  /*10820*/  @P1 BRA `(.L_x_262) ;  /* 0x0000000000301947 */ /* 0x000fea0003800000 */
[----:B------:R-:W2:Y:S01]  /*10830*/  LDG.E R9, desc[UR4][R4.64+0x60] ;  /* 0x0000600404097981 */ /* 0x000ea2000c1e1900 */
[----:B------:R-:W-:Y:S01]  /*10840*/  PLOP3.LUT P0, PT, PT, PT, PT, 0x80, 0x8 ;  /* 0x000000000008781c */ /* 0x000fe20003f0f070 */
[----:B------:R-:W-:Y:S02]  /*10850*/  IMAD.MOV.U32 R13, RZ, RZ, R10 ;  /* 0x000000ffff0d7224 */ /* 0x000fe400078e000a */
[----:B------:R-:W-:Y:S01]  /*10860*/  VIADD R11, R7, 0x18 ;  /* 0x00000018070b7836 */ /* 0x000fe20000000000 */
[----:B--2---:R-:W-:-:S13]  /*10870*/  ISETP.NE.AND P1, PT, R9, R12, PT ;  /* 0x0000000c0900720c */ /* 0x004fda0003f25270 */
[----:B------:R-:W-:Y:S05]  /*10880*/  @P1 BRA `(.L_x_262) ;  /* 0x0000000000181947 */ /* 0x000fea0003800000 */
[----:B------:R-:W2:Y:S01]  /*10890*/  LDG.E R9, desc[UR4][R4.64+0x80] ;  /* 0x0000800404097981 */ /* 0x000ea2000c1e1900 */
[----:B------:R-:W-:Y:S02]  /*108a0*/  PLOP3.LUT P0, PT, PT, PT, PT, 0x8, 0x80 ;  /* 0x000000000080781c */ /* 0x000fe40003f0e170 */
[----:B--2---:R-:W-:-:S04]  /*108b0*/  ISETP.NE.AND P1, PT, R9, R12, PT ;  /* 0x0000000c0900720c */ /* 0x004fc80003f25270 */
[----:B------:R-:W-:-:S09]  /*108c0*/  SEL R13, R6, R11, !P1 ;  /* 0x0000000b060d7207 */ /* 0x000fd20004800000 */
[----:B------:R-:W-:-:S04]  /*108d0*/  @P1 VIADD R8, R7, 0x20 ;  /* 0x0000002007081836 */ /* 0x000fc80000000000 */
[----:B------:R-:W-:-:S07]  /*108e0*/  IMAD.MOV.U32 R11, RZ, RZ, R8 ;  /* 0x000000ffff0b7224 */ /* 0x000fce00078e0008 */
.L_x_262:
[----:B------:R-:W-:Y:S05]  /*108f0*/  BSYNC.RECONVERGENT B4 ;  /* 0x0000000000047941 */ /* 0x000fea0003800200 */
.L_x_261:
[----:B------:R-:W-:Y:S05]  /*10900*/  @!P0 BRA `(.L_x_260) ;  /* 0x0000000000fc8947 */ /* 0x000fea0003800000 */
[----:B------:R-:W-:Y:S01]  /*10910*/  ISETP.GE.U32.AND P0, PT, R13, 0x10, PT ;  /* 0x000000100d00780c */ /* 0x000fe20003f06070 */
[----:B------:R-:W-:Y:S04]  /*10920*/  BSSY.RECONVERGENT B4, `(.L_x_263) ;  /* 0x0000039000047945 */ /* 0x000fe80003800200 */
[----:B------:R-:W-:Y:S01]  /*10930*/  BSSY.RELIABLE B5, `(.L_x_264) ;  /* 0x000001a000057945 */ /* 0x000fe20003800100 */
[----:B------:R-:W-:-:S07]  /*10940*/  IMAD.MOV.U32 R7, RZ, RZ, RZ ;  /* 0x000000ffff077224 */ /* 0x000fce00078e00ff */
[----:B------:R-:W-:Y:S05]  /*10950*/  @!P0 BRA `(.L_x_265) ;  /* 0x00000000005c8947 */ /* 0x000fea0003800000 */
[----:B------:R-:W-:Y:S01]  /*10960*/  VIADD R15, R13, 0xfffffff0 ;  /* 0xfffffff00d0f7836 */ /* 0x000fe20000000000 */
[----:B------:R-:W-:Y:S01]  /*10970*/  BSSY.RECONVERGENT B6, `(.L_x_266) ;  /* 0x0000013000067945 */ /* 0x000fe20003800200 */
[----:B------:R-:W-:Y:S01]  /*10980*/  IMAD.HI.U32 R10, R11, 0x24924925, RZ ;  /* 0x249249250b0a7827 */ /* 0x000fe200078e00ff */
[----:B------:R-:W-:-:S03]  /*10990*/  ISETP.GT.U32.AND P1, PT, R13, 0x19, PT ;  /* 0x000000190d00780c */ /* 0x000fc60003f24070 */
[----:B------:R-:W-:-:S04]  /*109a0*/  IMAD.HI.U32 R7, R15, 0x24924925, RZ ;  /* 0x249249250f077827 */ /* 0x000fc800078e00ff */
[----:B------:R-:W-:Y:S02]  /*109b0*/  IMAD.IADD R9, R11, 0x1, -R10 ;  /* 0x000000010b097824 */ /* 0x000fe400078e0a0a */
[----:B------:R-:W-:-:S03]  /*109c0*/  IMAD.IADD R8, R15, 0x1, -R7 ;  /* 0x000000010f087824 */ /* 0x000fc600078e0a07 */
[----:B------:R-:W-:Y:S02]  /*109d0*/  LEA.HI R9, R9, R10, RZ, 0x1f ;  /* 0x0000000a09097211 */ /* 0x000fe400078ff8ff */
[----:B------:R-:W-:Y:S02]  /*109e0*/  LEA.HI R8, R8, R7, RZ, 0x1f ;  /* 0x0000000708087211 */ /* 0x000fe400078ff8ff */
[----:B------:R-:W-:Y:S02]  /*109f0*/  SHF.R.U32.HI R10, RZ, 0x2, R9 ;  /* 0x00000002ff0a7819 */ /* 0x000fe40000011609 */
[----:B------:R-:W-:-:S03]  /*10a00*/  SHF.R.U32.HI R8, RZ, 0x2, R8 ;  /* 0x00000002ff087819 */ /* 0x000fc60000011608 */
[----:B------:R-:W-:Y:S02]  /*10a10*/  IMAD R7, R10, -0x7, R11 ;  /* 0xfffffff90a077824 */ /* 0x000fe400078e020b */
[----:B------:R-:W-:-:S05]  /*10a20*/  IMAD R8, R8, -0x7, R15 ;  /* 0xfffffff908087824 */ /* 0x000fca00078e020f */
[----:B------:R-:W-:Y:S01]  /*10a30*/  ISETP.GE.U32.AND P0, PT, R8, R7, PT ;  /* 0x000000070800720c */ /* 0x000fe20003f06070 */
[----:B------:R-:W-:-:S12]  /*10a40*/  IMAD.MOV.U32 R7, RZ, RZ, RZ ;  /* 0x000000ffff077224 */ /* 0x000fd800078e00ff */
[----:B------:R-:W-:Y:S05]  /*10a50*/  @P0 BRA `(.L_x_267) ;  /* 0x0000000000100947 */ /* 0x000fea0003800000 */
[----:B------:R-:W-:-:S06]  /*10a60*/  IMAD.WIDE.U32 R8, R15, 0x4, R2 ;  /* 0x000000040f087825 */ /* 0x000fcc00078e0002 */
[----:B------:R-:W2:Y:S02]  /*10a70*/  LDG.E R8, desc[UR4][R8.64] ;  /* 0x0000000408087981 */ /* 0x000ea4000c1e1900 */
[----:B--2---:R-:W-:-:S04]  /*10a80*/  ISETP.NE.AND P0, PT, R8, RZ, PT ;  /* 0x000000ff0800720c */ /* 0x004fc80003f05270 */
[----:B------:R-:W-:-:S09]  /*10a90*/  SEL R7, RZ, 0x1, P0 ;  /* 0x00000001ff077807 */ /* 0x000fd20000000000 */
.L_x_267:
[----:B------:R-:W-:Y:S05]  /*10aa0*/  BSYNC.RECONVERGENT B6 ;  /* 0x0000000000067941 */ /* 0x000fea0003800200 */
.L_x_266:
[----:B------:R-:W-:Y:S05]  /*10ab0*/  @P1 BREAK.RELIABLE B5 ;  /* 0x0000000000051942 */ /* 0x000fea0003800100 */
[----:B------:R-:W-:Y:S05]  /*10ac0*/  @P1 BRA `(.L_x_268) ;  /* 0x0000000000781947 */ /* 0x000fea0003800000 */
.L_x_265:
[----:B------:R-:W-:Y:S05]  /*10ad0*/  BSYNC.RELIABLE B5 ;  /* 0x0000000000057941 */ /* 0x000fea0003800100 */
.L_x_264:
[----:B------:R-:W-:-:S05]  /*10ae0*/  VIADD R8, R13, 0x10 ;  /* 0x000000100d087836 */ /* 0x000fca0000000000 */
[----:B------:R-:W-:-:S05]  /*10af0*/  LOP3.LUT R9, R8, 0xff, RZ, 0xc0, !PT ;  /* 0x000000ff08097812 */ /* 0x000fca00078ec0ff */
[----:B------:R-:W-:-:S05]  /*10b00*/  IMAD R9, R9, 0x25, RZ ;  /* 0x0000002509097824 */ /* 0x000fca00078e02ff */
[----:B------:R-:W-:-:S05]  /*10b10*/  SHF.R.U32.HI R9, RZ, 0x8, R9 ;  /* 0x00000008ff097819 */ /* 0x000fca0000011609 */
[----:B------:R-:W-:-:S05]  /*10b20*/  IMAD.MOV R15, RZ, RZ, -R9 ;  /* 0x000000ffff0f7224 */ /* 0x000fca00078e0a09 */
[----:B------:R-:W-:-:S05]  /*10b30*/  PRMT R15, R15, 0x7710, RZ ;  /* 0x000077100f0f7816 */ /* 0x000fca00000000ff */
[----:B------:R-:W-:-:S05]  /*10b40*/  IMAD.IADD R10, R8, 0x1, R15 ;  /* 0x00000001080a7824 */ /* 0x000fca00078e020f */
[----:B------:R-:W-:-:S04]  /*10b50*/  LOP3.LUT R10, R10, 0xfe, RZ, 0xc0, !PT ;  /* 0x000000fe0a0a7812 */ /* 0x000fc800078ec0ff */
[----:B------:R-:W-:-:S04]  /*10b60*/  LEA.HI R10, R10, R9, RZ, 0x1f ;  /* 0x000000090a0a7211 */ /* 0x000fc800078ff8ff */
[----:B------:R-:W-:-:S04]  /*10b70*/  SHF.R.U32.HI R10, RZ, 0x2, R10 ;  /* 0x00000002ff0a7819 */ /* 0x000fc8000001160a */
[----:B------:R-:W-:Y:S01]  /*10b80*/  PRMT R9, R10, 0x9910, RZ ;  /* 0x000099100a097816 */ /* 0x000fe200000000ff */
[----:B------:R-:W-:-:S04]  /*10b90*/  IMAD.HI.U32 R10, R11, 0x24924925, RZ ;  /* 0x249249250b0a7827 */ /* 0x000fc800078e00ff */
[----:B------:R-:W-:Y:S02]  /*10ba0*/  IMAD R9, R9, 0x7, RZ ;  /* 0x0000000709097824 */ /* 0x000fe400078e02ff */
[----:B------:R-:W-:Y:S02]  /*10bb0*/  IMAD.IADD R15, R11, 0x1, -R10 ;  /* 0x000000010b0f7824 */ /* 0x000fe400078e0a0a */
[----:B------:R-:W-:-:S03]  /*10bc0*/  IMAD.MOV R9, RZ, RZ, -R9 ;  /* 0x000000ffff097224 */ /* 0x000fc600078e0a09 */
[----:B------:R-:W-:Y:S02]  /*10bd0*/  LEA.HI R15, R15, R10, RZ, 0x1f ;  /* 0x0000000a0f0f7211 */ /* 0x000fe400078ff8ff */
[----:B------:R-:W-:Y:S02]  /*10be0*/  PRMT R9, R9, 0x7710, RZ ;  /* 0x0000771009097816 */ /* 0x000fe400000000ff */
[----:B------:R-:W-:-:S03]  /*10bf0*/  SHF.R.U32.HI R10, RZ, 0x2, R15 ;  /* 0x00000002ff0a7819 */ /* 0x000fc6000001160f */
[----:B------:R-:W-:Y:S02]  /*10c00*/  IMAD.IADD R8, R8, 0x1, R9 ;  /* 0x0000000108087824 */ /* 0x000fe400078e0209 */
[----:B------:R-:W-:-:S03]  /*10c10*/  IMAD R9, R10, -0x7, R11 ;  /* 0xfffffff90a097824 */ /* 0x000fc600078e020b */
[----:B------:R-:W-:-:S04]  /*10c20*/  LOP3.LUT R8, R8, 0xff, RZ, 0xc0, !PT ;  /* 0x000000ff08087812 */ /* 0x000fc800078ec0ff */
[----:B------:R-:W-:-:S13]  /*10c30*/  ISETP.GE.U32.AND P0, PT, R9, R8, PT ;  /* 0x000000080900720c */ /* 0x000fda0003f06070 */
[----:B------:R-:W-:Y:S05]  /*10c40*/  @P0 BRA `(.L_x_268) ;  /* 0x0000000000180947 */ /* 0x000fea0003800000 */
[----:B------:R-:W-:-:S06]  /*10c50*/  IMAD.WIDE.U32 R8, R13, 0x4, R2 ;  /* 0x000000040d087825 */ /* 0x000fcc00078e0002 */
[----:B------:R-:W2:Y:S01]  /*10c60*/  LDG.E R8, desc[UR4][R8.64+0x40] ;  /* 0x0000400408087981 */ /* 0x000ea2000c1e1900 */
[----:B------:R-:W-:Y:S01]  /*10c70*/  VIADD R10, R7, 0x1 ;  /* 0x00000001070a7836 */ /* 0x000fe20000000000 */
[----:B--2---:R-:W-:-:S13]  /*10c80*/  ISETP.NE.AND P0, PT, R8, RZ, PT ;  /* 0x000000ff0800720c */ /* 0x004fda0003f05270 */
[----:B------:R-:W-:-:S04]  /*10c90*/  @P0 IMAD.MOV R10, RZ, RZ, R7 ;  /* 0x000000ffff0a0224 */ /* 0x000fc800078e0207 */
[----:B------:R-:W-:-:S07]  /*10ca0*/  IMAD.MOV.U32 R7, RZ, RZ, R10 ;  /* 0x000000ffff077224 */ /* 0x000fce00078e000a */
.L_x_268:
[----:B------:R-:W-:Y:S05]  /*10cb0*/  BSYNC.RECONVERGENT B4 ;  /* 0x0000000000047941 */ /* 0x000fea0003800200 */
.L_x_263:
[----:B------:R-:W-:Y:S01]  /*10cc0*/  ISETP.NE.AND P0, PT, R12, 0x2, PT ;  /* 0x000000020c00780c */ /* 0x000fe20003f05270 */
[----:B------:R-:W-:-:S12]  /*10cd0*/  IMAD.SHL.U32 R9, R7, 0x2, RZ ;  /* 0x0000000207097824 */ /* 0x000fd800078e00ff */
[----:B------:R-:W-:-:S04]  /*10ce0*/  @P0 IMAD.U32 R9, R7, -0x4, RZ ;  /* 0xfffffffc07090824 */ /* 0x000fc800078e00ff */
[----:B------:R-:W-:-:S07]  /*10cf0*/  IMAD.IADD R0, R0, 0x1, R9 ;  /* 0x0000000100007824 */ /* 0x000fce00078e0209 */
.L_x_260:
[----:B------:R-:W-:Y:S05]  /*10d00*/  BSYNC.RECONVERGENT B3 ;  /* 0x0000000000037941 */ /* 0x000fea0003800200 */
.L_x_259:
[----:B------:R-:W2:Y:S01]  /*10d10*/  LDG.E R14, desc[UR4][R4.64+0x1c] ;  /* 0x00001c04040e7981 */ /* 0x000ea2000c1e1900 */
[----:B------:R-:W-:Y:S01]  /*10d20*/  BSSY.RECONVERGENT B3, `(.L_x_269) ;  /* 0x0000058000037945 */ /* 0x000fe20003800200 */
[----:B--2---:R-:W-:-:S13]  /*10d30*/  ISETP.NE.AND P0, PT, R14, RZ, PT ;  /* 0x000000ff0e00720c */ /* 0x004fda0003f05270 */
[----:B------:R-:W-:Y:S05]  /*10d40*/  @!P0 BRA `(.L_x_270) ;  /* 0x0000000400548947 */ /* 0x000fea0003800000 */
[----:B------:R-:W2:Y:S01]  /*10d50*/  LDG.E R7, desc[UR4][R4.64+0x3c] ;  /* 0x00003c0404077981 */ /* 0x000ea2000c1e1900 */
[----:B------:R-:W-:Y:S01]  /*10d60*/  BSSY.RECONVERGENT B4, `(.L_x_271) ;  /* 0x0000013000047945 */ /* 0x000fe20003800200 */
[----:B------:R-:W-:Y:S01]  /*10d70*/  PLOP3.LUT P0, PT, PT, PT, PT, 0x8, 0x80 ;  /* 0x000000000080781c */ /* 0x000fe20003f0e170 */
[C---:B------:R-:W-:Y:S01]  /*10d80*/  VIADD R10, R6.reuse, 0xfffffff7 ;  /* 0xfffffff7060a7836 */ /* 0x040fe20000000000 */
[----:B--2---:R-:W-:Y:S01]  /*10d90*/  ISETP.NE.AND P1, PT, R7, R14, PT ;  /* 0x0000000e0700720c */ /* 0x004fe20003f25270 */
[----:B------:R-:W-:-:S12]  /*10da0*/  VIADD R7, R6, 0xffffffef ;  /* 0xffffffef06077836 */ /* 0x000fd80000000000 */
[----:B------:R-:W-:Y:S05]  /*10db0*/  @P1 BRA `(.L_x_272) ;  /* 0x0000000000341947 */ /* 0x000fea0003800000 */
[----:B------:R-:W2:Y:S01]  /*10dc0*/  LDG.E R7, desc[UR4][R4.64+0x5c] ;  /* 0x00005c0404077981 */ /* 0x000ea2000c1e1900 */
[----:B------:R-:W-:Y:S01]  /*10dd0*/  VIADD R8, R6, 0xffffffff ;  /* 0xffffffff06087836 */ /* 0x000fe20000000000 */
[----:B--2---:R-:W-:Y:S01]  /*10de0*/  ISETP.NE.AND P1, PT, R7, R14, PT ;  /* 0x0000000e0700720c */ /* 0x004fe20003f25270 */
[----:B------:R-:W-:Y:S02]  /*10df0*/  IMAD.MOV.U32 R7, RZ, RZ, R10 ;  /* 0x000000ffff077224 */ /* 0x000fe400078e000a */
[----:B------:R-:W-:-:S10]  /*10e00*/  IMAD.MOV.U32 R10, RZ, RZ, R8 ;  /* 0x000000ffff0a7224 */ /* 0x000fd400078e0008 */
[----:B------:R-:W-:Y:S05]  /*10e10*/  @P1 BRA `(.L_x_272) ;  /* 0x00000000001c1947 */ /* 0x000fea0003800000 */
[----:B------:R-:W2:Y:S01]  /*10e20*/  LDG.E R7, desc[UR4][R4.64+0x7c] ;  /* 0x00007c0404077981 */ /* 0x000ea2000c1e1900 */
[----:B------:R-:W-:Y:S01]  /*10e30*/  VIADD R10, R6, 0x7 ;  /* 0x00000007060a7836 */ /* 0x000fe20000000000 */
[----:B--2---:R-:W-:Y:S01]  /*10e40*/  ISETP.NE.AND P0, PT, R7, R14, PT ;  /* 0x0000000e0700720c */ /* 0x004fe20003f05270 */
[----:B------:R-:W-:-:S12]  /*10e50*/  IMAD.MOV.U32 R7, RZ, RZ, R8 ;  /* 0x000000ffff077224 */ /* 0x000fd800078e0008 */
[----:B------:R-:W-:Y:S02]  /*10e60*/  @!P0 VIADD R8, R6, 0xf ;  /* 0x0000000f06088836 */ /* 0x000fe40000000000 */
[----:B------:R-:W-:Y:S02]  /*10e70*/  @!P0 IMAD.MOV.U32 R7, RZ, RZ, R10 ;  /* 0x000000ffff078224 */ /* 0x000fe400078e000a */
[----:B------:R-:W-:-:S07]  /*10e80*/  @!P0 IMAD.MOV.U32 R10, RZ, RZ, R8 ;  /* 0x000000ffff0a8224 */ /* 0x000fce00078e0008 */
.L_x_272:
[----:B------:R-:W-:Y:S05]  /*10e90*/  BSYNC.RECONVERGENT B4 ;  /* 0x0000000000047941 */ /* 0x000fea0003800200 */
.L_x_271:
[----:B------:R-:W-:Y:S05]  /*10ea0*/  @!P0 BRA `(.L_x_270) ;  /* 0x0000000000fc8947 */ /* 0x000fea0003800000 */
[----:B------:R-:W-:Y:S01]  /*10eb0*/  ISETP.GE.U32.AND P0, PT, R7, 0x10, PT ;  /* 0x000000100700780c */ /* 0x000fe20003f06070 */
[----:B------:R-:W-:Y:S04]  /*10ec0*/  BSSY.RECONVERGENT B4, `(.L_x_273) ;  /* 0x0000039000047945 */ /* 0x000fe80003800200 */
[----:B------:R-:W-:Y:S01]  /*10ed0*/  BSSY.RELIABLE B5, `(.L_x_274) ;  /* 0x000001a000057945 */ /* 0x000fe20003800100 */
[----:B------:R-:W-:-:S07]  /*10ee0*/  IMAD.MOV.U32 R11, RZ, RZ, RZ ;  /* 0x000000ffff0b7224 */ /* 0x000fce00078e00ff */
[----:B------:R-:W-:Y:S05]  /*10ef0*/  @!P0 BRA `(.L_x_275) ;  /* 0x00000000005c8947 */ /* 0x000fea0003800000 */
[C---:B------:R-:W-:Y:S01]  /*10f00*/  VIADD R13, R7.reuse, 0xfffffff0 ;  /* 0xfffffff0070d7836 */ /* 0x040fe20000000000 */
        /* <DEDUP_REMOVED lines=11> */
[----:B------:R-:W-:Y:S02]  /*10fc0*/  IMAD R9, R9, -0x7, R13 ;  /* 0xfffffff909097824 */ /* 0x000fe400078e020d */
[----:B------:R-:W-:-:S03]  /*10fd0*/  IMAD.MOV.U32 R11, RZ, RZ, RZ ;  /* 0x000000ffff0b7224 */ /* 0x000fc600078e00ff */
[----:B------:R-:W-:-:S13]  /*10fe0*/  ISETP.GE.U32.AND P0, PT, R9, R8, PT ;  /* 0x000000080900720c */ /* 0x000fda0003f06070 */
[----:B------:R-:W-:Y:S05]  /*10ff0*/  @P0 BRA `(.L_x_277) ;  /* 0x0000000000100947 */ /* 0x000fea0003800000 */
[----:B------:R-:W-:-:S06]  /*11000*/  IMAD.WIDE.U32 R8, R13, 0x4, R2 ;  /* 0x000000040d087825 */ /* 0x000fcc00078e0002 */
[----:B------:R-:W2:Y:S02]  /*11010*/  LDG.E R8, desc[UR4][R8.64] ;  /* 0x0000000408087981 */ /* 0x000ea4000c1e1900 */
[----:B--2---:R-:W-:-:S04]  /*11020*/  ISETP.NE.AND P0, PT, R8, RZ, PT ;  /* 0x000000ff0800720c */ /* 0x004fc80003f05270 */
[----:B------:R-:W-:-:S09]  /*11030*/  SEL R11, RZ, 0x1, P0 ;  /* 0x00000001ff0b7807 */ /* 0x000fd20000000000 */
.L_x_277:
[----:B------:R-:W-:Y:S05]  /*11040*/  BSYNC.RECONVERGENT B6 ;  /* 0x0000000000067941 */ /* 0x000fea0003800200 */
.L_x_276:
[----:B------:R-:W-:Y:S05]  /*11050*/  @P1 BREAK.RELIABLE B5 ;  /* 0x0000000000051942 */ /* 0x000fea0003800100 */
[----:B------:R-:W-:Y:S05]  /*11060*/  @P1 BRA `(.L_x_278) ;  /* 0x0000000000781947 */ /* 0x000fea0003800000 */
.L_x_275:
[----:B------:R-:W-:Y:S05]  /*11070*/  BSYNC.RELIABLE B5 ;  /* 0x0000000000057941 */ /* 0x000fea0003800100 */
.L_x_274:
[----:B------:R-:W-:-:S05]  /*11080*/  VIADD R8, R7, 0x10 ;  /* 0x0000001007087836 */ /* 0x000fca0000000000 */
[----:B------:R-:W-:-:S05]  /*11090*/  LOP3.LUT R9, R8, 0xff, RZ, 0xc0, !PT ;  /* 0x000000ff08097812 */ /* 0x000fca00078ec0ff */
[----:B------:R-:W-:-:S05]  /*110a0*/  IMAD R9, R9, 0x25, RZ ;  /* 0x0000002509097824 */ /* 0x000fca00078e02ff */
[----:B------:R-:W-:-:S05]  /*110b0*/  SHF.R.U32.HI R9, RZ, 0x8, R9 ;  /* 0x00000008ff097819 */ /* 0x000fca0000011609 */
[----:B------:R-:W-:-:S05]  /*110c0*/  IMAD.MOV R13, RZ, RZ, -R9 ;  /* 0x000000ffff0d7224 */ /* 0x000fca00078e0a09 */
[----:B------:R-:W-:-:S05]  /*110d0*/  PRMT R13, R13, 0x7710, RZ ;  /* 0x000077100d0d7816 */ /* 0x000fca00000000ff */
[----:B------:R-:W-:Y:S02]  /*110e0*/  IMAD.IADD R12, R8, 0x1, R13 ;  /* 0x00000001080c7824 */ /* 0x000fe400078e020d */
[----:B------:R-:W-:-:S03]  /*110f0*/  IMAD.HI.U32 R13, R10, 0x24924925, RZ ;  /* 0x249249250a0d7827 */ /* 0x000fc600078e00ff */
[----:B------:R-:W-:-:S04]  /*11100*/  LOP3.LUT R12, R12, 0xfe, RZ, 0xc0, !PT ;  /* 0x000000fe0c0c7812 */ /* 0x000fc800078ec0ff */
[----:B------:R-:W-:-:S04]  /*11110*/  LEA.HI R12, R12, R9, RZ, 0x1f ;  /* 0x000000090c0c7211 */ /* 0x000fc800078ff8ff */
[----:B------:R-:W-:-:S04]  /*11120*/  SHF.R.U32.HI R12, RZ, 0x2, R12 ;  /* 0x00000002ff0c7819 */ /* 0x000fc8000001160c */
[----:B------:R-:W-:Y:S01]  /*11130*/  PRMT R9, R12, 0x9910, RZ ;  /* 0x000099100c097816 */ /* 0x000fe200000000ff */
[----:B------:R-:W-:-:S04]  /*11140*/  IMAD.IADD R12, R10, 0x1, -R13 ;  /* 0x000000010a0c7824 */ /* 0x000fc800078e0a0d */
[----:B------:R-:W-:Y:S01]  /*11150*/  IMAD R9, R9, 0x7, RZ ;  /* 0x0000000709097824 */ /* 0x000fe200078e02ff */
[----:B------:R-:W-:-:S03]  /*11160*/  LEA.HI R12, R12, R13, RZ, 0x1f ;  /* 0x0000000d0c0c7211 */ /* 0x000fc600078ff8ff */
[----:B------:R-:W-:Y:S01]  /*11170*/  IMAD.MOV R9, RZ, RZ, -R9 ;  /* 0x000000ffff097224 */ /* 0x000fe200078e0a09 */
[----:B------:R-:W-:-:S04]  /*11180*/  SHF.R.U32.HI R13, RZ, 0x2, R12 ;  /* 0x00000002ff0d7819 */ /* 0x000fc8000001160c */
[----:B------:R-:W-:Y:S01]  /*11190*/  PRMT R9, R9, 0x7710, RZ ;  /* 0x0000771009097816 */ /* 0x000fe200000000ff */
[----:B------:R-:W-:-:S04]  /*111a0*/  IMAD R13, R13, -0x7, R10 ;  /* 0xfffffff90d0d7824 */ /* 0x000fc800078e020a */
[----:B------:R-:W-:-:S05]  /*111b0*/  IMAD.IADD R8, R8, 0x1, R9 ;  /* 0x0000000108087824 */ /* 0x000fca00078e0209 */
        /* <DEDUP_REMOVED lines=9> */
.L_x_278:
[----:B------:R-:W-:Y:S05]  /*11250*/  BSYNC.RECONVERGENT B4 ;  /* 0x0000000000047941 */ /* 0x000fea0003800200 */
.L_x_273:
[----:B------:R-:W-:Y:S01]  /*11260*/  ISETP.NE.AND P0, PT, R14, 0x2, PT ;  /* 0x000000020e00780c */ /* 0x000fe20003f05270 */
[----:B------:R-:W-:-:S12]  /*11270*/  IMAD.SHL.U32 R7, R11, 0x2, RZ ;  /* 0x000000020b077824 */ /* 0x000fd800078e00ff */
[----:B------:R-:W-:-:S04]  /*11280*/  @P0 IMAD.U32 R7, R11, -0x4, RZ ;  /* 0xfffffffc0b070824 */ /* 0x000fc800078e00ff */
[----:B------:R-:W-:-:S07]  /*11290*/  IMAD.IADD R0, R0, 0x1, R7 ;  /* 0x0000000100007824 */ /* 0x000fce00078e0207 */
.L_x_270:
[----:B------:R-:W-:Y:S05]  /*112a0*/  BSYNC.RECONVERGENT B3 ;  /* 0x0000000000037941 */ /* 0x000fea0003800200 */
.L_x_269:
        /* <DEDUP_REMOVED lines=24> */
.L_x_282:
[----:B------:R-:W-:Y:S05]  /*11430*/  BSYNC.RECONVERGENT B4 ;  /* 0x0000000000047941 */ /* 0x000fea0003800200 */
.L_x_281:
        /* <DEDUP_REMOVED lines=26> */
.L_x_287:
[----:B------:R-:W-:Y:S05]  /*115e0*/  BSYNC.RECONVERGENT B6 ;  /* 0x0000000000067941 */ /* 0x000fea0003800200 */
.L_x_286:
[----:B------:R-:W-:Y:S05]  /*115f0*/  @P1 BREAK.RELIABLE B5 ;  /* 0x0000000000051942 */ /* 0x000fea0003800100 */
[----:B------:R-:W-:Y:S05]  /*11600*/  @P1 BRA `(.L_x_288) ;  /* 0x0000000000781947 */ /* 0x000fea0003800000 */
.L_x_285:
[----:B------:R-:W-:Y:S05]  /*11610*/  BSYNC.RELIABLE B5 ;  /* 0x0000000000057941 */ /* 0x000fea0003800100 */
.L_x_284:
        /* <DEDUP_REMOVED lines=29> */
.L_x_288:
[----:B------:R-:W-:Y:S05]  /*117f0*/  BSYNC.RECONVERGENT B4 ;  /* 0x0000000000047941 */ /* 0x000fea0003800200 */
.L_x_283:
[----:B------:R-:W-:Y:S01]  /*11800*/  ISETP.NE.AND P0, PT, R14, 0x2, PT ;  /* 0x000000020e00780c */ /* 0x000fe20003f05270 */
[----:B------:R-:W-:-:S12]  /*11810*/  IMAD.SHL.U32 R7, R11, 0x2, RZ ;  /* 0x000000020b077824 */ /* 0x000fd800078e00ff */
[----:B------:R-:W-:-:S04]  /*11820*/  @P0 IMAD.U32 R7, R11, -0x4, RZ ;  /* 0xfffffffc0b070824 */ /* 0x000fc800078e00ff */
[----:B------:R-:W-:-:S07]  /*11830*/  IMAD.IADD R0, R0, 0x1, R7 ;  /* 0x0000000100007824 */ /* 0x000fce00078e0207 */
.L_x_280:
[----:B------:R-:W-:Y:S05]  /*11840*/  BSYNC.RECONVERGENT B3 ;  /* 0x0000000000037941 */ /* 0x000fea0003800200 */
.L_x_279:
        /* <DEDUP_REMOVED lines=18> */
[----:B------:R-:W-:Y:S02]  /*11970*/  IMAD.MOV.U32 R7, RZ, RZ, R9 ;  /* 0x000000ffff077224 */ /* 0x000fe400078e0009 */
[----:B------:R-:W-:Y:S01]  /*11980*/  VIADD R8, R6, 0x15 ;  /* 0x0000001506087836 */ /* 0x000fe20000000000 */
[----:B--2---:R-:W-:-:S13]  /*11990*/  ISETP.NE.AND P0, PT, R4, R12, PT ;  /* 0x0000000c0400720c */ /* 0x004fda0003f05270 */
[----:B------:R-:W-:Y:S02]  /*119a0*/  @!P0 VIADD R9, R6, 0x1d ;  /* 0x0000001d06098836 */ /* 0x000fe40000000000 */
[----:B------:R-:W-:Y:S02]  /*119b0*/  @!P0 IMAD.MOV.U32 R7, RZ, RZ, R8 ;  /* 0x000000ffff078224 */ /* 0x000fe400078e0008 */
[----:B------:R-:W-:-:S07]  /*119c0*/  @!P0 IMAD.MOV.U32 R8, RZ, RZ, R9 ;  /* 0x000000ffff088224 */ /* 0x000fce00078e0009 */
.L_x_292:
[----:B------:R-:W-:Y:S05]  /*119d0*/  BSYNC.RECONVERGENT B4 ;  /* 0x0000000000047941 */ /* 0x000fea0003800200 */
.L_x_291:
[----:B------:R-:W-:Y:S05]  /*119e0*/  @!P0 BRA `(.L_x_290) ;  /* 0x0000000000d08947 */ /* 0x000fea0003800000 */
[C---:B------:R-:W-:Y:S01]  /*119f0*/  VIADD R11, R7.reuse, 0xfffffff0 ;  /* 0xfffffff0070b7836 */ /* 0x040fe20000000000 */
[----:B------:R-:W-:Y:S01]  /*11a00*/  BSSY.RECONVERGENT B4, `(.L_x_293) ;  /* 0x0000014000047945 */ /* 0x000fe20003800200 */
[----:B------:R-:W-:Y:S01]  /*11a10*/  IMAD.HI.U32 R9, R8, 0x24924925, RZ ;  /* 0x2492492508097827 */ /* 0x000fe200078e00ff */
[----:B------:R-:W-:Y:S02]  /*11a20*/  ISETP.NE.AND P2, PT, R12, 0x2, PT ;  /* 0x000000020c00780c */ /* 0x000fe40003f45270 */
[----:B------:R-:W-:Y:S01]  /*11a30*/  ISETP.GT.U32.AND P1, PT, R7, 0x19, PT ;  /* 0x000000190700780c */ /* 0x000fe20003f24070 */
        /* <DEDUP_REMOVED lines=16> */
.L_x_294:
[----:B------:R-:W-:Y:S05]  /*11b40*/  BSYNC.RECONVERGENT B4 ;  /* 0x0000000000047941 */ /* 0x000fea0003800200 */
.L_x_293:
[----:B------:R-:W-:Y:S04]  /*11b50*/  BSSY.RECONVERGENT B4, `(.L_x_295) ;  /* 0x000001a000047945 */ /* 0x000fe80003800200 */
[----:B------:R-:W-:Y:S05]  /*11b60*/  @P1 BRA `(.L_x_296) ;  /* 0x0000000000601947 */ /* 0x000fea0003800000 */
        /* <DEDUP_REMOVED lines=10> */
[----:B------:R-:W-:-:S05]  /*11c10*/  PRMT R5, R10, 0x9910, RZ ;  /* 0x000099100a057816 */ /* 0x000fca00000000ff */
[----:B------:R-:W-:-:S04]  /*11c20*/  IMAD R5, R5, 0x7, RZ ;  /* 0x0000000705057824 */ /* 0x000fc800078e02ff */
[----:B------:R-:W-:-:S05]  /*11c30*/  IMAD.MOV R5, RZ, RZ, -R5 ;  /* 0x000000ffff057224 */ /* 0x000fca00078e0a05 */
[----:B------:R-:W-:-:S05]  /*11c40*/  PRMT R5, R5, 0x7710, RZ ;  /* 0x0000771005057816 */ /* 0x000fca00000000ff */
        /* <DEDUP_REMOVED lines=10> */
.L_x_296:
[----:B------:R-:W-:Y:S05]  /*11cf0*/  BSYNC.RECONVERGENT B4 ;  /* 0x0000000000047941 */ /* 0x000fea0003800200 */
.L_x_295:
[C---:B------:R-:W-:Y:S02]  /*11d00*/  IMAD.SHL.U32 R5, R8.reuse, 0x2, RZ ;  /* 0x0000000208057824 */ /* 0x040fe400078e00ff */
[----:B------:R-:W-:-:S04]  /*11d10*/  @P2 IMAD.U32 R5, R8, -0x4, RZ ;  /* 0xfffffffc08052824 */ /* 0x000fc800078e00ff */
[----:B------:R-:W-:-:S07]  /*11d20*/  IMAD.IADD R0, R0, 0x1, R5 ;  /* 0x0000000100007824 */ /* 0x000fce00078e0205 */
.L_x_290:
[----:B------:R-:W-:Y:S05]  /*11d30*/  BSYNC.RECONVERGENT B3 ;  /* 0x0000000000037941 */ /* 0x000fea0003800200 */
.L_x_289:
[C---:B------:R-:W-:Y:S02]  /*11d40*/  VIADD R7, R6.reuse, 0xffffffe9 ;  /* 0xffffffe906077836 */ /* 0x040fe40000000000 */
[C---:B------:R-:W-:Y:S02]  /*11d50*/  VIADD R4, R6.reuse, 0x1 ;  /* 0x0000000106047836 */ /* 0x040fe40000000000 */
[----:B------:R-:W-:Y:S01]  /*11d60*/  VIADD R8, R6, 0x9 ;  /* 0x0000000906087836 */ /* 0x000fe20000000000 */
[----:B------:R-:W-:Y:S01]  /*11d70*/  ISETP.NE.AND P0, PT, R7, 0x5, PT ;  /* 0x000000050700780c */ /* 0x000fe20003f05270 */
[----:B------:R-:W-:-:S12]  /*11d80*/  IMAD.MOV.U32 R6, RZ, RZ, R4 ;  /* 0x000000ffff067224 */ /* 0x000fd800078e0004 */
[----:B------:R-:W-:Y:S05]  /*11d90*/  @P0 BRA `(.L_x_297) ;  /* 0xffffffe8005c0947 */ /* 0x000fea000383ffff */
[----:B------:R-:W-:Y:S02]  /*11da0*/  IMAD.MOV.U32 R9, RZ, RZ, 0x2 ;  /* 0x00000002ff097424 */ /* 0x000fe400078e00ff */
[----:B------:R-:W-:Y:S02]  /*11db0*/  IMAD.MOV.U32 R6, RZ, RZ, 0x14 ;  /* 0x00000014ff067424 */ /* 0x000fe400078e00ff */
[----:B------:R-:W-:-:S07]  /*11dc0*/  IMAD.MOV.U32 R7, RZ, RZ, 0x1a ;  /* 0x0000001aff077424 */ /* 0x000fce00078e00ff */
.L_x_334:
        /* <DEDUP_REMOVED lines=30> */
.L_x_301:
[----:B------:R-:W-:Y:S05]  /*11fb0*/  BSYNC.RECONVERGENT B4 ;  /* 0x0000000000047941 */ /* 0x000fea0003800200 */
.L_x_300:
        /* <DEDUP_REMOVED lines=26> */
.L_x_306:
[----:B------:R-:W-:Y:S05]  /*12160*/  BSYNC.RECONVERGENT B6 ;  /* 0x0000000000067941 */ /* 0x000fea0003800200 */
.L_x_305:
[----:B------:R-:W-:Y:S05]  /*12170*/  @P1 BREAK.RELIABLE B5 ;  /* 0x0000000000051942 */ /* 0x000fea0003800100 */
[----:B------:R-:W-:Y:S05]  /*12180*/  @P1 BRA `(.L_x_307) ;  /* 0x0000000000781947 */ /* 0x000fea0003800000 */
.L_x_304:
[----:B------:R-:W-:Y:S05]  /*12190*/  BSYNC.RELIABLE B5 ;  /* 0x0000000000057941 */ /* 0x000fea0003800100 */
.L_x_303:
        /* <DEDUP_REMOVED lines=21> */
[----:B------:R-:W-:-:S13]  /*122f0*/  ISETP.GT.U32.AND P0, PT, R9, R8, PT ;  /* 0x000000080900720c */ /* 0x000fda0003f04070 */
[----:B------:R-:W-:Y:S05]  /*12300*/  @!P0 BRA `(.L_x_307) ;  /* 0x0000000000188947 */ /* 0x000fea0003800000 */
[----:B------:R-:W-:-:S06]  /*12310*/  IMAD.WIDE.U32 R8, R13, 0x4, R2 ;  /* 0x000000040d087825 */ /* 0x000fcc00078e0002 */
[----:B------:R-:W2:Y:S01]  /*12320*/  LDG.E R8, desc[UR4][R8.64+0x30] ;  /* 0x0000300408087981 */ /* 0x000ea2000c1e1900 */
[----:B------:R-:W-:Y:S01]  /*12330*/  VIADD R10, R7, 0x1 ;  /* 0x00000001070a7836 */ /* 0x000fe20000000000 */
[----:B--2---:R-:W-:-:S13]  /*12340*/  ISETP.NE.AND P0, PT, R8, RZ, PT ;  /* 0x000000ff0800720c */ /* 0x004fda0003f05270 */
[----:B------:R-:W-:-:S04]  /*12350*/  @P0 IMAD.MOV R10, RZ, RZ, R7 ;  /* 0x000000ffff0a0224 */ /* 0x000fc800078e0207 */
[----:B------:R-:W-:-:S07]  /*12360*/  IMAD.MOV.U32 R7, RZ, RZ, R10 ;  /* 0x000000ffff077224 */ /* 0x000fce00078e000a */
.L_x_307:
[----:B------:R-:W-:Y:S05]  /*12370*/  BSYNC.RECONVERGENT B4 ;  /* 0x0000000000047941 */ /* 0x000fea0003800200 */
.L_x_302:
[----:B------:R-:W-:Y:S01]  /*12380*/  ISETP.NE.AND P0, PT, R17, 0x2, PT ;  /* 0x000000021100780c */ /* 0x000fe20003f05270 */
[----:B------:R-:W-:-:S12]  /*12390*/  IMAD.SHL.U32 R9, R7, 0x2, RZ ;  /* 0x0000000207097824 */ /* 0x000fd800078e00ff */
[----:B------:R-:W-:-:S04]  /*123a0*/  @P0 IMAD.U32 R9, R7, -0x4, RZ ;  /* 0xfffffffc07090824 */ /* 0x000fc800078e00ff */
[----:B------:R-:W-:-:S07]  /*123b0*/  IMAD.IADD R0, R0, 0x1, R9 ;  /* 0x0000000100007824 */ /* 0x000fce00078e0209 */
.L_x_299:
[----:B------:R-:W-:Y:S05]  /*123c0*/  BSYNC.RECONVERGENT B3 ;  /* 0x0000000000037941 */ /* 0x000fea0003800200 */
.L_x_298:
[----:B------:R-:W2:Y:S01]  /*123d0*/  LDG.E R15, desc[UR4][R4.64+0x1c] ;  /* 0x00001c04040f7981 */ /* 0x000ea2000c1e1900 */
[----:B------:R-:W-:Y:S01]  /*123e0*/  BSSY.RECONVERGENT B3, `(.L_x_308) ;  /* 0x0000058000037945 */ /* 0x000fe20003800200 */
[----:B------:R-:W-:Y:S01]  /*123f0*/  VIADD R7, R6, 0x7 ;  /* 0x0000000706077836 */ /* 0x000fe20000000000 */
[----:B--2---:R-:W-:-:S13]  /*12400*/  ISETP.NE.AND P0, PT, R15, RZ, PT ;  /* 0x000000ff0f00720c */ /* 0x004fda0003f05270 */
[----:B------:R-:W-:Y:S05]  /*12410*/  @!P0 BRA `(.L_x_309) ;  /* 0x0000000400508947 */ /* 0x000fea0003800000 */
[----:B------:R-:W2:Y:S01]  /*12420*/  LDG.E R8, desc[UR4][R4.64+0x34] ;  /* 0x0000340404087981 */ /* 0x000ea2000c1e1900 */
[----:B------:R-:W-:Y:S01]  /*12430*/  BSSY.RECONVERGENT B4, `(.L_x_310) ;  /* 0x0000012000047945 */ /* 0x000fe20003800200 */
[----:B------:R-:W-:Y:S01]  /*12440*/  PLOP3.LUT P0, PT, PT, PT, PT, 0x8, 0x80 ;  /* 0x000000000080781c */ /* 0x000fe20003f0e170 */
[C---:B------:R-:W-:Y:S02]  /*12450*/  VIADD R11, R6.reuse, 0xfffffff5 ;  /* 0xfffffff5060b7836 */ /* 0x040fe40000000000 */
[----:B------:R-:W-:Y:S01]  /*12460*/  VIADD R10, R6, 0xfffffffb ;  /* 0xfffffffb060a7836 */ /* 0x000fe20000000000 */
        /* <DEDUP_REMOVED lines=9> */
[----:B------:R-:W-:Y:S02]  /*12500*/  IMAD.MOV.U32 R11, RZ, RZ, R9 ;  /* 0x000000ffff0b7224 */ /* 0x000fe400078e0009 */
[----:B------:R-:W-:Y:S01]  /*12510*/  IMAD.MOV.U32 R10, RZ, RZ, R7 ;  /* 0x000000ffff0a7224 */ /* 0x000fe200078e0007 */
[----:B--2---:R-:W-:-:S13]  /*12520*/  ISETP.NE.AND P0, PT, R8, R15, PT ;  /* 0x0000000f0800720c */ /* 0x004fda0003f05270 */
[----:B------:R-:W-:Y:S02]  /*12530*/  @!P0 IMAD.MOV.U32 R11, RZ, RZ, R7 ;  /* 0x000000ffff0b8224 */ /* 0x000fe400078e0007 */
[----:B------:R-:W-:-:S07]  /*12540*/  @!P0 VIADD R10, R6, 0xd ;  /* 0x0000000d060a8836 */ /* 0x000fce0000000000 */
.L_x_311:
[----:B------:R-:W-:Y:S05]  /*12550*/  BSYNC.RECONVERGENT B4 ;  /* 0x0000000000047941 */ /* 0x000fea0003800200 */
.L_x_310:
        /* <DEDUP_REMOVED lines=14> */
[----:B------:R-:W-:Y:S01]  /*12640*/  LEA.HI R13, R13, R12, RZ, 0x1f ;  /* 0x0000000c0d0d7211 */ /* 0x000fe200078ff8ff */
[----:B------:R-:W-:Y:S01]  /*12650*/  IMAD.MOV.U32 R12, RZ, RZ, RZ ;  /* 0x000000ffff0c7224 */ /* 0x000fe200078e00ff */
[----:B------:R-:W-:Y:S02]  /*12660*/  SHF.R.U32.HI R9, RZ, 0x2, R8 ;  /* 0x00000002ff097819 */ /* 0x000fe40000011608 */
[----:B------:R-:W-:-:S03]  /*12670*/  SHF.R.U32.HI R13, RZ, 0x2, R13 ;  /* 0x00000002ff0d7819 */ /* 0x000fc6000001160d */
[----:B------:R-:W-:Y:S02]  /*12680*/  IMAD R9, R9, -0x7, R10 ;  /* 0xfffffff909097824 */ /* 0x000fe400078e020a */
[----:B------:R-:W-:-:S05]  /*12690*/  IMAD R8, R13, -0x7, R17 ;  /* 0xfffffff90d087824 */ /* 0x000fca00078e0211 */
[----:B------:R-:W-:-:S13]  /*126a0*/  ISETP.GE.U32.AND P0, PT, R9, R8, PT ;  /* 0x000000080900720c */ /* 0x000fda0003f06070 */
[----:B------:R-:W-:Y:S05]  /*126b0*/  @P0 BRA `(.L_x_316) ;  /* 0x0000000000100947 */ /* 0x000fea0003800000 */
[----:B------:R-:W-:-:S06]  /*126c0*/  IMAD.WIDE.U32 R8, R17, 0x4, R2 ;  /* 0x0000000411087825 */ /* 0x000fcc00078e0002 */
[----:B------:R-:W2:Y:S02]  /*126d0*/  LDG.E R8, desc[UR4][R8.64] ;  /* 0x0000000408087981 */ /* 0x000ea4000c1e1900 */
[----:B--2---:R-:W-:-:S04]  /*126e0*/  ISETP.NE.AND P0, PT, R8, RZ, PT ;  /* 0x000000ff0800720c */ /* 0x004fc80003f05270 */
[----:B------:R-:W-:-:S09]  /*126f0*/  SEL R12, RZ, 0x1, P0 ;  /* 0x00000001ff0c7807 */ /* 0x000fd20000000000 */
.L_x_316:
[----:B------:R-:W-:Y:S05]  /*12700*/  BSYNC.RECONVERGENT B6 ;  /* 0x0000000000067941 */ /* 0x000fea0003800200 */
.L_x_315:
[----:B------:R-:W-:Y:S05]  /*12710*/  @P1 BREAK.RELIABLE B5 ;  /* 0x0000000000051942 */ /* 0x000fea0003800100 */
[----:B------:R-:W-:Y:S05]  /*12720*/  @P1 BRA `(.L_x_317) ;  /* 0x0000000000781947 */ /* 0x000fea0003800000 */
.L_x_314:
[----:B------:R-:W-:Y:S05]  /*12730*/  BSYNC.RELIABLE B5 ;  /* 0x0000000000057941 */ /* 0x000fea0003800100 */
.L_x_313:
[----:B------:R-:W-:-:S05]  /*12740*/  VIADD R8, R11, 0xc ;  /* 0x0000000c0b087836 */ /* 0x000fca0000000000 */
[----:B------:R-:W-:-:S05]  /*12750*/  LOP3.LUT R9, R8, 0xff, RZ, 0xc0, !PT ;  /* 0x000000ff08097812 */ /* 0x000fca00078ec0ff */
[----:B------:R-:W-:-:S05]  /*12760*/  IMAD R9, R9, 0x25, RZ ;  /* 0x0000002509097824 */ /* 0x000fca00078e02ff */
[----:B------:R-:W-:-:S05]  /*12770*/  SHF.R.U32.HI R9, RZ, 0x8, R9 ;  /* 0x00000008ff097819 */ /* 0x000fca0000011609 */
[----:B------:R-:W-:-:S05]  /*12780*/  IMAD.MOV R13, RZ, RZ, -R9 ;  /* 0x000000ffff0d7224 */ /* 0x000fca00078e0a09 */
[----:B------:R-:W-:-:S05]  /*12790*/  PRMT R13, R13, 0x7710, RZ ;  /* 0x000077100d0d7816 */ /* 0x000fca00000000ff */
[----:B------:R-:W-:-:S05]  /*127a0*/  IMAD.IADD R13, R8, 0x1, R13 ;  /* 0x00000001080d7824 */ /* 0x000fca00078e020d */
[----:B------:R-:W-:Y:S01]  /*127b0*/  LOP3.LUT R14, R13, 0xfe, RZ, 0xc0, !PT ;  /* 0x000000fe0d0e7812 */ /* 0x000fe200078ec0ff */
[----:B------:R-:W-:-:S03]  /*127c0*/  IMAD.HI.U32 R13, R10, 0x24924925, RZ ;  /* 0x249249250a0d7827 */ /* 0x000fc600078e00ff */
        /* <DEDUP_REMOVED lines=20> */
.L_x_317:
[----:B------:R-:W-:Y:S05]  /*12910*/  BSYNC.RECONVERGENT B4 ;  /* 0x0000000000047941 */ /* 0x000fea0003800200 */
.L_x_312:
[----:B------:R-:W-:Y:S01]  /*12920*/  ISETP.NE.AND P0, PT, R15, 0x2, PT ;  /* 0x000000020f00780c */ /* 0x000fe20003f05270 */
[----:B------:R-:W-:-:S12]  /*12930*/  IMAD.SHL.U32 R9, R12, 0x2, RZ ;  /* 0x000000020c097824 */ /* 0x000fd800078e00ff */
[----:B------:R-:W-:-:S04]  /*12940*/  @P0 IMAD.U32 R9, R12, -0x4, RZ ;  /* 0xfffffffc0c090824 */ /* 0x000fc800078e00ff */
[----:B------:R-:W-:-:S07]  /*12950*/  IMAD.IADD R0, R0, 0x1, R9 ;  /* 0x0000000100007824 */ /* 0x000fce00078e0209 */
.L_x_309:
[----:B------:R-:W-:Y:S05]  /*12960*/  BSYNC.RECONVERGENT B3 ;  /* 0x0000000000037941 */ /* 0x000fea0003800200 */
.L_x_308:
[----:B------:R-:W2:Y:S01]  /*12970*/  LDG.E R15, desc[UR4][R4.64+0x38] ;  /* 0x00003804040f7981 */ /* 0x000ea2000c1e1900 */
[----:B------:R-:W-:Y:S01]  /*12980*/  BSSY.RECONVERGENT B3, `(.L_x_318) ;  /* 0x000004d000037945 */ /* 0x000fe20003800200 */
[----:B--2---:R-:W-:-:S13]  /*12990*/  ISETP.NE.AND P0, PT, R15, RZ, PT ;  /* 0x000000ff0f00720c */ /* 0x004fda0003f05270 */
[----:B------:R-:W-:Y:S05]  /*129a0*/  @!P0 BRA `(.L_x_319) ;  /* 0x0000000400288947 */ /* 0x000fea0003800000 */
[----:B------:R-:W2:Y:S01]  /*129b0*/  LDG.E R8, desc[UR4][R4.64+0x50] ;  /* 0x0000500404087981 */ /* 0x000ea2000c1e1900 */
[----:B------:R-:W-:Y:S01]  /*129c0*/  BSSY.RECONVERGENT B4, `(.L_x_320) ;  /* 0x0000013000047945 */ /* 0x000fe20003800200 */
[----:B------:R-:W-:Y:S01]  /*129d0*/  PLOP3.LUT P0, PT, PT, PT, PT, 0x8, 0x80 ;  /* 0x000000000080781c */ /* 0x000fe20003f0e170 */
[----:B------:R-:W-:Y:S01]  /*129e0*/  VIADD R11, R6, 0xfffffffc ;  /* 0xfffffffc060b7836 */ /* 0x000fe20000000000 */
[----:B--2---:R-:W-:Y:S01]  /*129f0*/  ISETP.NE.AND P1, PT, R8, R15, PT ;  /* 0x0000000f0800720c */ /* 0x004fe20003f25270 */
[----:B------:R-:W-:-:S12]  /*12a00*/  VIADD R8, R6, 0x2 ;  /* 0x0000000206087836 */ /* 0x000fd80000000000 */
[----:B------:R-:W-:Y:S05]  /*12a10*/  @P1 BRA `(.L_x_321) ;  /* 0x0000000000341947 */ /* 0x000fea0003800000 */
[----:B------:R-:W2:Y:S01]  /*12a20*/  LDG.E R9, desc[UR4][R4.64+0x68] ;  /* 0x0000680404097981 */ /* 0x000ea2000c1e1900 */
[----:B------:R-:W-:Y:S01]  /*12a30*/  IMAD.MOV.U32 R11, RZ, RZ, R8 ;  /* 0x000000ffff0b7224 */ /* 0x000fe200078e0008 */
[----:B--2---:R-:W-:Y:S01]  /*12a40*/  ISETP.NE.AND P1, PT, R9, R15, PT ;  /* 0x0000000f0900720c */ /* 0x004fe20003f25270 */
[----:B------:R-:W-:-:S04]  /*12a50*/  VIADD R9, R6, 0x8 ;  /* 0x0000000806097836 */ /* 0x000fc80000000000 */
[----:B------:R-:W-:-:S08]  /*12a60*/  IMAD.MOV.U32 R8, RZ, RZ, R9 ;  /* 0x000000ffff087224 */ /* 0x000fd000078e0009 */
[----:B------:R-:W-:Y:S05]  /*12a70*/  @P1 BRA `(.L_x_321) ;  /* 0x00000000001c1947 */ /* 0x000fea0003800000 */
[----:B------:R-:W2:Y:S01]  /*12a80*/  LDG.E R8, desc[UR4][R4.64+0x80] ;  /* 0x0000800404087981 */ /* 0x000ea2000c1e1900 */
[----:B------:R-:W-:Y:S01]  /*12a90*/  IMAD.MOV.U32 R11, RZ, RZ, R9 ;  /* 0x000000ffff0b7224 */ /* 0x000fe200078e0009 */
[----:B--2---:R-:W-:Y:S01]  /*12aa0*/  ISETP.NE.AND P0, PT, R8, R15, PT ;  /* 0x0000000f0800720c */ /* 0x004fe20003f05270 */
[----:B------:R-:W-:-:S12]  /*12ab0*/  VIADD R8, R6, 0xe ;  /* 0x0000000e06087836 */ /* 0x000fd80000000000 */
[----:B------:R-:W-:Y:S02]  /*12ac0*/  @!P0 VIADD R9, R6, 0x14 ;  /* 0x0000001406098836 */ /* 0x000fe40000000000 */
[----:B------:R-:W-:Y:S02]  /*12ad0*/  @!P0 IMAD.MOV.U32 R11, RZ, RZ, R8 ;  /* 0x000000ffff0b8224 */ /* 0x000fe400078e0008 */
[----:B------:R-:W-:-:S07]  /*12ae0*/  @!P0 IMAD.MOV.U32 R8, RZ, RZ, R9 ;  /* 0x000000ffff088224 */ /* 0x000fce00078e0009 */
.L_x_321:
[----:B------:R-:W-:Y:S05]  /*12af0*/  BSYNC.RECONVERGENT B4 ;  /* 0x0000000000047941 */ /* 0x000fea0003800200 */
.L_x_320:
[----:B------:R-:W-:Y:S05]  /*12b00*/  @!P0 BRA `(.L_x_319) ;  /* 0x0000000000d08947 */ /* 0x000fea0003800000 */
[----:B------:R-:W-:Y:S01]  /*12b10*/  VIADD R17, R11, 0xfffffff4 ;  /* 0xfffffff40b117836 */ /* 0x000fe20000000000 */
        /* <DEDUP_REMOVED lines=9> */
[----:B------:R-:W-:Y:S01]  /*12bb0*/  SHF.R.U32.HI R9, RZ, 0x2, R10 ;  /* 0x00000002ff097819 */ /* 0x000fe2000001160a */
[----:B------:R-:W-:Y:S01]  /*12bc0*/  IMAD.MOV.U32 R10, RZ, RZ, RZ ;  /* 0x000000ffff0a7224 */ /* 0x000fe200078e00ff */
        /* <DEDUP_REMOVED lines=9> */
.L_x_323:
[----:B------:R-:W-:Y:S05]  /*12c60*/  BSYNC.RECONVERGENT B4 ;  /* 0x0000000000047941 */ /* 0x000fea0003800200 */
.L_x_322:
        /* <DEDUP_REMOVED lines=26> */
.L_x_325:
[----:B------:R-:W-:Y:S05]  /*12e10*/  BSYNC.RECONVERGENT B4 ;  /* 0x0000000000047941 */ /* 0x000fea0003800200 */
.L_x_324:
[C---:B------:R-:W-:Y:S02]  /*12e20*/  IMAD.SHL.U32 R9, R10.reuse, 0x2, RZ ;  /* 0x000000020a097824 */ /* 0x040fe400078e00ff */
[----:B------:R-:W-:-:S04]  /*12e30*/  @P2 IMAD.U32 R9, R10, -0x4, RZ ;  /* 0xfffffffc0a092824 */ /* 0x000fc800078e00ff */
[----:B------:R-:W-:-:S07]  /*12e40*/  IMAD.IADD R0, R0, 0x1, R9 ;  /* 0x0000000100007824 */ /* 0x000fce00078e0209 */
.L_x_319:
[----:B------:R-:W-:Y:S05]  /*12e50*/  BSYNC.RECONVERGENT B3 ;  /* 0x0000000000037941 */ /* 0x000fea0003800200 */
.L_x_318:
        /* <DEDUP_REMOVED lines=24> */
.L_x_329:
[----:B------:R-:W-:Y:S05]  /*12fe0*/  BSYNC.RECONVERGENT B4 ;  /* 0x0000000000047941 */ /* 0x000fea0003800200 */
.L_x_328:
        /* <DEDUP_REMOVED lines=22> */
.L_x_331:
[----:B------:R-:W-:Y:S05]  /*13150*/  BSYNC.RECONVERGENT B4 ;  /* 0x0000000000047941 */ /* 0x000fea0003800200 */
.L_x_330:
        /* <DEDUP_REMOVED lines=26> */
.L_x_333:
[----:B------:R-:W-:Y:S05]  /*13300*/  BSYNC.RECONVERGENT B4 ;  /* 0x0000000000047941 */ /* 0x000fea0003800200 */
.L_x_332:
[C---:B------:R-:W-:Y:S02]  /*13310*/  IMAD.SHL.U32 R5, R8.reuse, 0x2, RZ ;  /* 0x0000000208057824 */ /* 0x040fe400078e00ff */
[----:B------:R-:W-:-:S04]  /*13320*/  @P2 IMAD.U32 R5, R8, -0x4, RZ ;  /* 0xfffffffc08052824 */ /* 0x000fc800078e00ff */
[----:B------:R-:W-:-:S07]  /*13330*/  IMAD.IADD R0, R0, 0x1, R5 ;  /* 0x0000000100007824 */ /* 0x000fce00078e0205 */
.L_x_327:
[----:B------:R-:W-:Y:S05]  /*13340*/  BSYNC.RECONVERGENT B3 ;  /* 0x0000000000037941 */ /* 0x000fea0003800200 */
.L_x_326:
[----:B------:R-:W-:Y:S01]  /*13350*/  ISETP.NE.AND P0, PT, R7, 0x1f, PT ;  /* 0x0000001f0700780c */ /* 0x000fe20003f05270 */
[C---:B------:R-:W-:Y:S02]  /*13360*/  VIADD R9, R6.reuse, 0xffffffef ;  /* 0xffffffef06097836 */ /* 0x040fe40000000000 */
[----:B------:R-:W-:-:S10]  /*13370*/  VIADD R6, R6, 0x1 ;  /* 0x0000000106067836 */ /* 0x000fd40000000000 */
[----:B------:R-:W-:Y:S05]  /*13380*/  @P0 BRA `(.L_x_334) ;  /* 0xffffffe800900947 */ /* 0x000fea000383ffff */
[----:B------:R-:W-:-:S04]  /*13390*/  IMAD.MOV.U32 R7, RZ, RZ, 0xa ;  /* 0x0000000aff077424 */ /* 0x000fc800078e00ff */
[----:B------:R-:W-:-:S07]  /*133a0*/  IMAD R7, R0, R7, 0x32 ;  /* 0x0000003200077424 */ /* 0x000fce00078e0207 */
.L_x_179:
[----:B------:R-:W-:Y:S05]  /*133b0*/  BSYNC.RECONVERGENT B2 ;  /* 0x0000000000027941 */ /* 0x000fea0003800200 */
.L_x_178:
[----:B------:R-:W-:Y:S05]  /*133c0*/  WARPSYNC.ALL ;  /* 0x0000000000007948 */ /* 0x000fea0003800000 */
[----:B------:R-:W5:Y:S01]  /*133d0*/  S2R R0, SR_LANEID ;  /* 0x0000000000007919 */ /* 0x000f620000000000 */
[----:B------:R-:W1:Y:S08]  /*133e0*/  REDUX.SUM UR8, R7 ;  /* 0x00000000070873c4 */ /* 0x000e70000000c000 */
[----:B------:R-:W3:Y:S01]  /*133f0*/  LDC.64 R2, c[0x0][0x388] ;  /* 0x0000e200ff027b82 */ /* 0x000ee20000000a00 */
[----:B------:R-:W-:Y:S01]  /*13400*/  VOTEU.ANY UR6, UPT, PT ;  /* 0x0000000000067886 */ /* 0x000fe200038e0100 */
[----:B------:R-:W3:Y:S01]  /*13410*/  S2R R5, SR_CTAID.X ;  /* 0x0000000000057919 */ /* 0x000ee20000002500 */
[----:B------:R-:W-:-:S02]  /*13420*/  UFLO.U32 UR7, UR6 ;  /* 0x00000006000772bd */ /* 0x000fc400080e0000 */
[----:B0-2---:R-:W0:Y:S04]  /*13430*/  POPC R9, UR6 ;  /* 0x0000000600097d09 */ /* 0x005e280008000000 */
[----:B-----5:R-:W-:Y:S01]  /*13440*/  ISETP.EQ.U32.AND P0, PT, R0, UR7, PT ;  /* 0x0000000700007c0c */ /* 0x020fe2000bf02070 */
[----:B---3--:R-:W-:-:S04]  /*13450*/  IMAD.WIDE.U32 R2, R5, 0x8, R2 ;  /* 0x0000000805027825 */ /* 0x008fc800078e0002 */
[----:B-1----:R-:W-:-:S08]  /*13460*/  IMAD.U32 R5, RZ, RZ, UR8 ;  /* 0x00000008ff057e24 */ /* 0x002fd0000f8e00ff */
[----:B------:R-:W-:Y:S04]  /*13470*/  @P0 REDG.E.ADD.STRONG.GPU desc[UR4][R2.64], R5 ;  /* 0x000000050200098e */ /* 0x000fe8000c12e104 */
[----:B0-----:R-:W-:Y:S01]  /*13480*/  @P0 REDG.E.ADD.STRONG.GPU desc[UR4][R2.64+0x4], R9 ;  /* 0x000004090200098e */ /* 0x001fe2000c12e104 */
[----:B------:R-:W-:Y:S05]  /*13490*/  EXIT ;  /* 0x000000000000794d */ /* 0x000fea0003800000 */
.L_x_335:
[----:B------:R-:W-:-:S00]  /*134a0*/  BRA `(.L_x_335) ;  /* 0xfffffffc00fc7947 */ /* 0x000fc0000383ffff */
[----:B------:R-:W-:-:S00]  /*134b0*/  NOP ;  /* 0x0000000000007918 */ /* 0x000fc00000000000 */
        /* <DEDUP_REMOVED lines=12> */
.L_x_336:


//--------------------- .nv.shared.reserved.0     --------------------------
	.section	.nv.shared.reserved.0,"aw",@nobits
	.weak		__nv_reservedSMEM_offset_0_alias
	.size		__nv_reservedSMEM_offset_0_alias, 0, 64
	.other		__nv_reservedSMEM_offset_0_alias,@"STO_CUDA_RESERVED_SHARED STV_DEFAULT"
__nv_reservedSMEM_offset_0_alias:
	.zero		0
	.zero		64


//--------------------- .nv.constant0._Z11score_boardP5boardP11score_tally --------------------------
	.section	.nv.constant0._Z11score_boardP5boardP11score_tally,"a",@progbits
	.sectionflags	@""
	.align	4
.nv.constant0._Z11score_boardP5boardP11score_tally:
	.zero		912


//--------------------- SYMBOLS --------------------------

	.type		.nv.reservedSmem.offset0,@object
	.size		.nv.reservedSmem.offset0,0x4
